// auto-generated by cutlass_sweep.epilogue — config: {"arch": "sm_90", "cluster_m": 2, "cluster_n": 1, "dtype": "fp16", "fusion": "lincomb", "tile_k": 64, "tile_m": 256, "tile_n": 128}
#include "cutlass/cutlass.h"
#include "cutlass/gemm/collective/collective_builder.hpp"
#include "cutlass/gemm/device/gemm_universal_adapter.h"
#include "cutlass/gemm/kernel/gemm_universal.hpp"
#include "cutlass/epilogue/collective/collective_builder.hpp"
#include "cutlass/epilogue/fusion/operations.hpp"
#include "cutlass/epilogue/thread/activation.h"

using Elem = cutlass::half_t;
using Acc  = float;
using TileShape    = cute::Shape<cute::_256, cute::_128, cute::_64>;
using ClusterShape = cute::Shape<cute::_2, cute::_1, cute::_1>;
using FusionOp     = cutlass::epilogue::fusion::LinearCombination<Elem, Acc>;

using CollectiveEpilogue = typename cutlass::epilogue::collective::CollectiveBuilder<
    cutlass::arch::Sm90, cutlass::arch::OpClassTensorOp,
    TileShape, ClusterShape,
    cutlass::epilogue::collective::EpilogueTileAuto,
    Acc, Acc,
    Elem, cutlass::layout::RowMajor, 128 / cutlass::sizeof_bits<Elem>::value,
    Elem, cutlass::layout::RowMajor, 128 / cutlass::sizeof_bits<Elem>::value,
    cutlass::epilogue::TmaWarpSpecializedCooperative,
    FusionOp
  >::CollectiveOp;

using CollectiveMainloop = typename cutlass::gemm::collective::CollectiveBuilder<
    cutlass::arch::Sm90, cutlass::arch::OpClassTensorOp,
    Elem, cutlass::layout::RowMajor, 128 / cutlass::sizeof_bits<Elem>::value,
    Elem, cutlass::layout::ColumnMajor, 128 / cutlass::sizeof_bits<Elem>::value,
    Acc,
    TileShape, ClusterShape,
    cutlass::gemm::collective::StageCountAutoCarveout<
        static_cast<int>(sizeof(typename CollectiveEpilogue::SharedStorage))>,
    cutlass::gemm::KernelTmaWarpSpecializedCooperative
  >::CollectiveOp;

using GemmKernel = cutlass::gemm::kernel::GemmUniversal<
    cute::Shape<int,int,int,int>, CollectiveMainloop, CollectiveEpilogue>;
using Gemm = cutlass::gemm::device::GemmUniversalAdapter<GemmKernel>;

auto* _anchor = &cutlass::device_kernel<GemmKernel>;


// ===== COMPILED SASS (sm_90a) =====

	.target	sm_90a

	.elftype	@"ET_EXEC"


//--------------------- .note.nv.tkinfo           --------------------------
	.section	.note.nv.tkinfo,"",@"SHT_NOTE"
	.sectionflags	@"SHF_NOTE_NV_TKINFO"
	.tkinfo
        /*0018*/ 	.word	0x00000002
        /*0030*/ 	.string	""
        /*0030*/ 	.string	"ptxas"
        /*0030*/ 	.string	"Cuda compilation tools, release 13.0, V13.0.88"
        /*0030*/ 	.string	"Build cuda_13.0.r13.0/compiler.36424714_0"
        /*0030*/ 	.string	"-arch sm_90a -m 64 "



//--------------------- .note.nv.cuinfo           --------------------------
	.section	.note.nv.cuinfo,"",@"SHT_NOTE"
	.sectionflags	@"SHF_NOTE_NV_CUINFO"
        /*0018*/ 	.short	0x0002
        /*001a*/ 	.short	0x005a
        /*001c*/ 	.short	0x0082
	.zero		2


//--------------------- .nv.info                  --------------------------
	.section	.nv.info,"",@"SHT_CUDA_INFO"
	.align	4


	//----- nvinfo : EIATTR_REGCOUNT
	.align		4
        /*0000*/ 	.byte	0x04, 0x2f
        /*0002*/ 	.short	(.L_18 - .L_17)
	.align		4
.L_17:
        /*0004*/ 	.word	index@(_ZN7cutlass13device_kernelINS_4gemm6kernel13GemmUniversalIN4cute5tupleIJiiiiEEENS1_10collective13CollectiveMmaINS1_34MainloopSm90TmaGmmaWarpSpecializedILi4ENS5_IJNS4_1CILi2EEENSA_ILi1EEESC_EEENS1_35KernelTmaWarpSpecializedCooperativeEEENS5_IJNSA_ILi256EEENSA_ILi128EEENSA_ILi64EEEEEENS_6half_tENS5_IJlSC_lEEESK_SL_NS4_8TiledMMAINS4_8MMA_AtomIJNS4_4SM904GMMA26MMA_64x128x16_F32F16F16_SSILNSP_5MajorE0ELSR_0ELNSP_7ScaleInE1ELSS_1EEEEEENS4_6LayoutISD_NS5_IJSC_NSA_ILi0EEESW_EEEEENS5_IJNS4_10UnderscoreESZ_SZ_EEEEENS4_13SM90_TMA_LOADENS4_14ComposedLayoutINS4_7SwizzleILi3ELi4ELi3EEENS4_18smem_ptr_flag_bitsILi16EEENSV_INS5_IJNSA_ILi8EEESI_EEENS5_IJSI_SC_EEEEEEEvNS4_8identityENS4_23SM90_TMA_LOAD_MULTICASTES1C_vS1D_EENS_8epilogue10collective18CollectiveEpilogueINS1G_22Sm90TmaWarpSpecializedILi4ELi2ELi16ELb1ELb0EEEJSJ_NS5_IJSH_NSA_ILi32EEEEEESK_SL_SK_SL_NS1G_6fusion15FusionCallbacksIS1K_NS1N_17LinearCombinationISK_fSK_fLNS_15FloatRoundStyleE2EEESJ_S1M_JEEES12_NS13_INS14_ILi2ELi4ELi3EEES17_NSV_INS5_IJS18_S1L_EEENS5_IJS1L_SC_EEEEEEENS4_17SM75_U32x4_LDSM_NENS4_14SM90_TMA_STOREES1X_NS4_17SM90_U32x4_STSM_NENS4_9Copy_AtomIJS20_SK_EEEvEEEvvEEEEvNT_6ParamsE)
        /*0008*/ 	.word	0x000000a8


	//----- nvinfo : EIATTR_FRAME_SIZE
	.align		4
.L_18:
        /*000c*/ 	.byte	0x04, 0x11
        /*000e*/ 	.short	(.L_20 - .L_19)
	.align		4
.L_19:
        /*0010*/ 	.word	index@(_ZN7cutlass13device_kernelINS_4gemm6kernel13GemmUniversalIN4cute5tupleIJiiiiEEENS1_10collective13CollectiveMmaINS1_34MainloopSm90TmaGmmaWarpSpecializedILi4ENS5_IJNS4_1CILi2EEENSA_ILi1EEESC_EEENS1_35KernelTmaWarpSpecializedCooperativeEEENS5_IJNSA_ILi256EEENSA_ILi128EEENSA_ILi64EEEEEENS_6half_tENS5_IJlSC_lEEESK_SL_NS4_8TiledMMAINS4_8MMA_AtomIJNS4_4SM904GMMA26MMA_64x128x16_F32F16F16_SSILNSP_5MajorE0ELSR_0ELNSP_7ScaleInE1ELSS_1EEEEEENS4_6LayoutISD_NS5_IJSC_NSA_ILi0EEESW_EEEEENS5_IJNS4_10UnderscoreESZ_SZ_EEEEENS4_13SM90_TMA_LOADENS4_14ComposedLayoutINS4_7SwizzleILi3ELi4ELi3EEENS4_18smem_ptr_flag_bitsILi16EEENSV_INS5_IJNSA_ILi8EEESI_EEENS5_IJSI_SC_EEEEEEEvNS4_8identityENS4_23SM90_TMA_LOAD_MULTICASTES1C_vS1D_EENS_8epilogue10collective18CollectiveEpilogueINS1G_22Sm90TmaWarpSpecializedILi4ELi2ELi16ELb1ELb0EEEJSJ_NS5_IJSH_NSA_ILi32EEEEEESK_SL_SK_SL_NS1G_6fusion15FusionCallbacksIS1K_NS1N_17LinearCombinationISK_fSK_fLNS_15FloatRoundStyleE2EEESJ_S1M_JEEES12_NS13_INS14_ILi2ELi4ELi3EEES17_NSV_INS5_IJS18_S1L_EEENS5_IJS1L_SC_EEEEEEENS4_17SM75_U32x4_LDSM_NENS4_14SM90_TMA_STOREES1X_NS4_17SM90_U32x4_STSM_NENS4_9Copy_AtomIJS20_SK_EEEvEEEvvEEEEvNT_6ParamsE)
        /*0014*/ 	.word	0x00000000


	//----- nvinfo : EIATTR_MIN_STACK_SIZE
	.align		4
.L_20:
        /*0018*/ 	.byte	0x04, 0x12
        /*001a*/ 	.short	(.L_22 - .L_21)
	.align		4
.L_21:
        /*001c*/ 	.word	index@(_ZN7cutlass13device_kernelINS_4gemm6kernel13GemmUniversalIN4cute5tupleIJiiiiEEENS1_10collective13CollectiveMmaINS1_34MainloopSm90TmaGmmaWarpSpecializedILi4ENS5_IJNS4_1CILi2EEENSA_ILi1EEESC_EEENS1_35KernelTmaWarpSpecializedCooperativeEEENS5_IJNSA_ILi256EEENSA_ILi128EEENSA_ILi64EEEEEENS_6half_tENS5_IJlSC_lEEESK_SL_NS4_8TiledMMAINS4_8MMA_AtomIJNS4_4SM904GMMA26MMA_64x128x16_F32F16F16_SSILNSP_5MajorE0ELSR_0ELNSP_7ScaleInE1ELSS_1EEEEEENS4_6LayoutISD_NS5_IJSC_NSA_ILi0EEESW_EEEEENS5_IJNS4_10UnderscoreESZ_SZ_EEEEENS4_13SM90_TMA_LOADENS4_14ComposedLayoutINS4_7SwizzleILi3ELi4ELi3EEENS4_18smem_ptr_flag_bitsILi16EEENSV_INS5_IJNSA_ILi8EEESI_EEENS5_IJSI_SC_EEEEEEEvNS4_8identityENS4_23SM90_TMA_LOAD_MULTICASTES1C_vS1D_EENS_8epilogue10collective18CollectiveEpilogueINS1G_22Sm90TmaWarpSpecializedILi4ELi2ELi16ELb1ELb0EEEJSJ_NS5_IJSH_NSA_ILi32EEEEEESK_SL_SK_SL_NS1G_6fusion15FusionCallbacksIS1K_NS1N_17LinearCombinationISK_fSK_fLNS_15FloatRoundStyleE2EEESJ_S1M_JEEES12_NS13_INS14_ILi2ELi4ELi3EEES17_NSV_INS5_IJS18_S1L_EEENS5_IJS1L_SC_EEEEEEENS4_17SM75_U32x4_LDSM_NENS4_14SM90_TMA_STOREES1X_NS4_17SM90_U32x4_STSM_NENS4_9Copy_AtomIJS20_SK_EEEvEEEvvEEEEvNT_6ParamsE)
        /*0020*/ 	.word	0x00000000
.L_22:


//--------------------- .nv.compat                --------------------------
	.section	.nv.compat,"",@"SHT_CUDA_COMPAT_INFO"
	.align	4
        /*0000*/ 	.byte	0x02, 0x09, 0x01, 0x00, 0x02, 0x02, 0x04, 0x00, 0x02, 0x05, 0x05, 0x00, 0x03, 0x07, 0x01, 0x01
        /*0010*/ 	.byte	0x02, 0x03, 0x01, 0x00, 0x02, 0x06, 0x01, 0x00, 0x04, 0x0b, 0x08, 0x00, 0x00, 0x00, 0x00, 0x00
        /*0020*/ 	.byte	0x00, 0x00, 0x00, 0x00


//--------------------- .nv.info._ZN7cutlass13device_kernelINS_4gemm6kernel13GemmUniversalIN4cute5tupleIJiiiiEEENS1_10collective13CollectiveMmaINS1_34MainloopSm90TmaGmmaWarpSpecializedILi4ENS5_IJNS4_1CILi2EEENSA_ILi1EEESC_EEENS1_35KernelTmaWarpSpecializedCooperativeEEENS5_IJNSA_ILi256EEENSA_ILi128EEENSA_ILi64EEEEEENS_6half_tENS5_IJlSC_lEEESK_SL_NS4_8TiledMMAINS4_8MMA_AtomIJNS4_4SM904GMMA26MMA_64x128x16_F32F16F16_SSILNSP_5MajorE0ELSR_0ELNSP_7ScaleInE1ELSS_1EEEEEENS4_6LayoutISD_NS5_IJSC_NSA_ILi0EEESW_EEEEENS5_IJNS4_10UnderscoreESZ_SZ_EEEEENS4_13SM90_TMA_LOADENS4_14ComposedLayoutINS4_7SwizzleILi3ELi4ELi3EEENS4_18smem_ptr_flag_bitsILi16EEENSV_INS5_IJNSA_ILi8EEESI_EEENS5_IJSI_SC_EEEEEEEvNS4_8identityENS4_23SM90_TMA_LOAD_MULTICASTES1C_vS1D_EENS_8epilogue10collective18CollectiveEpilogueINS1G_22Sm90TmaWarpSpecializedILi4ELi2ELi16ELb1ELb0EEEJSJ_NS5_IJSH_NSA_ILi32EEEEEESK_SL_SK_SL_NS1G_6fusion15FusionCallbacksIS1K_NS1N_17LinearCombinationISK_fSK_fLNS_15FloatRoundStyleE2EEESJ_S1M_JEEES12_NS13_INS14_ILi2ELi4ELi3EEES17_NSV_INS5_IJS18_S1L_EEENS5_IJS1L_SC_EEEEEEENS4_17SM75_U32x4_LDSM_NENS4_14SM90_TMA_STOREES1X_NS4_17SM90_U32x4_STSM_NENS4_9Copy_AtomIJS20_SK_EEEvEEEvvEEEEvNT_6ParamsE --------------------------
	.section	.nv.info._ZN7cutlass13device_kernelINS_4gemm6kernel13GemmUniversalIN4cute5tupleIJiiiiEEENS1_10collective13CollectiveMmaINS1_34MainloopSm90TmaGmmaWarpSpecializedILi4ENS5_IJNS4_1CILi2EEENSA_ILi1EEESC_EEENS1_35KernelTmaWarpSpecializedCooperativeEEENS5_IJNSA_ILi256EEENSA_ILi128EEENSA_ILi64EEEEEENS_6half_tENS5_IJlSC_lEEESK_SL_NS4_8TiledMMAINS4_8MMA_AtomIJNS4_4SM904GMMA26MMA_64x128x16_F32F16F16_SSILNSP_5MajorE0ELSR_0ELNSP_7ScaleInE1ELSS_1EEEEEENS4_6LayoutISD_NS5_IJSC_NSA_ILi0EEESW_EEEEENS5_IJNS4_10UnderscoreESZ_SZ_EEEEENS4_13SM90_TMA_LOADENS4_14ComposedLayoutINS4_7SwizzleILi3ELi4ELi3EEENS4_18smem_ptr_flag_bitsILi16EEENSV_INS5_IJNSA_ILi8EEESI_EEENS5_IJSI_SC_EEEEEEEvNS4_8identityENS4_23SM90_TMA_LOAD_MULTICASTES1C_vS1D_EENS_8epilogue10collective18CollectiveEpilogueINS1G_22Sm90TmaWarpSpecializedILi4ELi2ELi16ELb1ELb0EEEJSJ_NS5_IJSH_NSA_ILi32EEEEEESK_SL_SK_SL_NS1G_6fusion15FusionCallbacksIS1K_NS1N_17LinearCombinationISK_fSK_fLNS_15FloatRoundStyleE2EEESJ_S1M_JEEES12_NS13_INS14_ILi2ELi4ELi3EEES17_NSV_INS5_IJS18_S1L_EEENS5_IJS1L_SC_EEEEEEENS4_17SM75_U32x4_LDSM_NENS4_14SM90_TMA_STOREES1X_NS4_17SM90_U32x4_STSM_NENS4_9Copy_AtomIJS20_SK_EEEvEEEvvEEEEvNT_6ParamsE,"",@"SHT_CUDA_INFO"
	.sectionflags	@""
	.align	4


	//----- nvinfo : EIATTR_CUDA_API_VERSION
	.align		4
        /*0000*/ 	.byte	0x04, 0x37
        /*0002*/ 	.short	(.L_24 - .L_23)
.L_23:
        /*0004*/ 	.word	0x00000082


	//----- nvinfo : EIATTR_KPARAM_INFO
	.align		4
.L_24:
        /*0008*/ 	.byte	0x04, 0x17
        /*000a*/ 	.short	(.L_26 - .L_25)
.L_25:
        /*000c*/ 	.word	0x00000000
        /*0010*/ 	.short	0x0000
        /*0012*/ 	.short	0x0070
        /*0014*/ 	.byte	0x00, 0xf0, 0x01, 0x1c


	//----- nvinfo : EIATTR_SPARSE_MMA_MASK
	.align		4
.L_26:
        /*0018*/ 	.byte	0x03, 0x50
        /*001a*/ 	.short	0x0000


	//----- nvinfo : EIATTR_MAXREG_COUNT
	.align		4
        /*001c*/ 	.byte	0x03, 0x1b
        /*001e*/ 	.short	0x00a8


	//----- nvinfo : EIATTR_NUM_BARRIERS
	.align		4
        /*0020*/ 	.byte	0x02, 0x4c
        /*0022*/ 	.byte	0x02
	.zero		1


	//----- nvinfo : EIATTR_EXTERNS
	.align		4
        /*0024*/ 	.byte	0x04, 0x0f
        /*0026*/ 	.short	(.L_28 - .L_27)


	//   ....[0]....
	.align		4
.L_27:
        /*0028*/ 	.word	index@(__assertfail)


	//----- nvinfo : EIATTR_MERCURY_ISA_VERSION
	.align		4
.L_28:
        /*002c*/ 	.byte	0x03, 0x5f
        /*002e*/ 	.short	0x0101


	//----- nvinfo : EIATTR_INT_WARP_WIDE_INSTR_OFFSETS
	.align		4
        /*0030*/ 	.byte	0x04, 0x31
        /*0032*/ 	.short	(.L_30 - .L_29)


	//   ....[0]....
.L_29:
        /*0034*/ 	.word	0x00000950


	//   ....[1]....
        /*0038*/ 	.word	0x00000960


	//   ....[2]....
        /*003c*/ 	.word	0x00000ae0


	//   ....[3]....
        /*0040*/ 	.word	0x000023b0


	//----- nvinfo : EIATTR_COOP_GROUP_MASK_REGIDS
	.align		4
.L_30:
        /*0044*/ 	.byte	0x04, 0x29
        /*0046*/ 	.short	(.L_32 - .L_31)


	//   ....[0]....
.L_31:
        /*0048*/ 	.word	0xffffffff


	//   ....[1]....
        /*004c*/ 	.word	0xffffffff


	//   ....[2]....
        /*0050*/ 	.word	0xffffffff


	//   ....[3]....
        /*0054*/ 	.word	0xffffffff


	//   ....[4]....
        /*0058*/ 	.word	0xffffffff


	//   ....[5]....
        /*005c*/ 	.word	0xffffffff


	//   ....[6]....
        /*0060*/ 	.word	0xffffffff


	//----- nvinfo : EIATTR_COOP_GROUP_INSTR_OFFSETS
	.align		4
.L_32:
        /*0064*/ 	.byte	0x04, 0x28
        /*0066*/ 	.short	(.L_34 - .L_33)


	//   ....[0]....
.L_33:
        /*0068*/ 	.word	0x00000070


	//   ....[1]....
        /*006c*/ 	.word	0x00000080


	//   ....[2]....
        /*0070*/ 	.word	0x00000430


	//   ....[3]....
        /*0074*/ 	.word	0x000005c0


	//   ....[4]....
        /*0078*/ 	.word	0x00000770


	//   ....[5]....
        /*007c*/ 	.word	0x00000c80


	//   ....[6]....
        /*0080*/ 	.word	0x00001730


	//----- nvinfo : EIATTR_REG_RECONFIG
	.align		4
.L_34:
        /*0084*/ 	.byte	0x01, 0x54
	.zero		2


	//----- nvinfo : EIATTR_SYSCALL_OFFSETS
	.align		4
        /*0088*/ 	.byte	0x04, 0x46
        /*008a*/ 	.short	(.L_36 - .L_35)


	//   ....[0]....
.L_35:
        /*008c*/ 	.word	0x000018f0


	//   ....[1]....
        /*0090*/ 	.word	0x000025e0


	//   ....[2]....
        /*0094*/ 	.word	0x000026d0


	//----- nvinfo : EIATTR_MBARRIER_INSTR_OFFSETS
	.align		4
.L_36:
        /*0098*/ 	.byte	0x04, 0x39
        /*009a*/ 	.short	(.L_38 - .L_37)


	//   ....[0]....
.L_37:
        /*009c*/ 	.word	0x00000530
        /*00a0*/ 	.word	0x000000ff
        /*00a4*/ 	.word	0x00000000
        /*00a8*/ 	.short	0x0100
        /*00aa*/ 	.byte	0x08
	.zero		1


	//   ....[1]....
        /*00ac*/ 	.word	0x00000540
        /*00b0*/ 	.word	0x000000ff
        /*00b4*/ 	.word	0x00000020
        /*00b8*/ 	.short	0x0100
        /*00ba*/ 	.byte	0x08
	.zero		1


	//   ....[2]....
        /*00bc*/ 	.word	0x00000550
        /*00c0*/ 	.word	0x000000ff
        /*00c4*/ 	.word	0x00000008
        /*00c8*/ 	.short	0x0100
        /*00ca*/ 	.byte	0x08
	.zero		1


	//   ....[3]....
        /*00cc*/ 	.word	0x00000560
        /*00d0*/ 	.word	0x000000ff
        /*00d4*/ 	.word	0x00000028
        /*00d8*/ 	.short	0x0100
        /*00da*/ 	.byte	0x08
	.zero		1


	//   ....[4]....
        /*00dc*/ 	.word	0x00000570
        /*00e0*/ 	.word	0x000000ff
        /*00e4*/ 	.word	0x00000010
        /*00e8*/ 	.short	0x0100
        /*00ea*/ 	.byte	0x08
	.zero		1


	//   ....[5]....
        /*00ec*/ 	.word	0x00000580
        /*00f0*/ 	.word	0x000000ff
        /*00f4*/ 	.word	0x00000030
        /*00f8*/ 	.short	0x0100
        /*00fa*/ 	.byte	0x08
	.zero		1


	//   ....[6]....
        /*00fc*/ 	.word	0x00000590
        /*0100*/ 	.word	0x000000ff
        /*0104*/ 	.word	0x00000018
        /*0108*/ 	.short	0x0100
        /*010a*/ 	.byte	0x08
	.zero		1


	//   ....[7]....
        /*010c*/ 	.word	0x000005a0
        /*0110*/ 	.word	0x000000ff
        /*0114*/ 	.word	0x00000038
        /*0118*/ 	.short	0x0100
        /*011a*/ 	.byte	0x08
	.zero		1


	//   ....[8]....
        /*011c*/ 	.word	0x000006d0
        /*0120*/ 	.word	0x000000ff
        /*0124*/ 	.word	0x00000040
        /*0128*/ 	.short	0x0100
        /*012a*/ 	.byte	0x08
	.zero		1


	//   ....[9]....
        /*012c*/ 	.word	0x000006e0
        /*0130*/ 	.word	0x000000ff
        /*0134*/ 	.word	0x00000060
        /*0138*/ 	.short	0x0100
        /*013a*/ 	.byte	0x08
	.zero		1


	//   ....[10]....
        /*013c*/ 	.word	0x000006f0
        /*0140*/ 	.word	0x000000ff
        /*0144*/ 	.word	0x00000048
        /*0148*/ 	.short	0x0100
        /*014a*/ 	.byte	0x08
	.zero		1


	//   ....[11]....
        /*014c*/ 	.word	0x00000700
        /*0150*/ 	.word	0x000000ff
        /*0154*/ 	.word	0x00000068
        /*0158*/ 	.short	0x0100
        /*015a*/ 	.byte	0x08
	.zero		1


	//   ....[12]....
        /*015c*/ 	.word	0x00000710
        /*0160*/ 	.word	0x000000ff
        /*0164*/ 	.word	0x00000050
        /*0168*/ 	.short	0x0100
        /*016a*/ 	.byte	0x08
	.zero		1


	//   ....[13]....
        /*016c*/ 	.word	0x00000720
        /*0170*/ 	.word	0x000000ff
        /*0174*/ 	.word	0x00000070
        /*0178*/ 	.short	0x0100
        /*017a*/ 	.byte	0x08
	.zero		1


	//   ....[14]....
        /*017c*/ 	.word	0x00000730
        /*0180*/ 	.word	0x000000ff
        /*0184*/ 	.word	0x00000058
        /*0188*/ 	.short	0x0100
        /*018a*/ 	.byte	0x08
	.zero		1


	//   ....[15]....
        /*018c*/ 	.word	0x00000740
        /*0190*/ 	.word	0x000000ff
        /*0194*/ 	.word	0x00000078
        /*0198*/ 	.short	0x0100
        /*019a*/ 	.byte	0x08
	.zero		1


	//   ....[16]....
        /*019c*/ 	.word	0x00000b50
        /*01a0*/ 	.word	0x000000ff
        /*01a4*/ 	.word	0x00000080
        /*01a8*/ 	.short	0x0100
        /*01aa*/ 	.byte	0x06
	.zero		1


	//   ....[17]....
        /*01ac*/ 	.word	0x00000be0
        /*01b0*/ 	.word	0x000000ff
        /*01b4*/ 	.word	0x00000088
        /*01b8*/ 	.short	0x0100
        /*01ba*/ 	.byte	0x06
	.zero		1


	//   ....[18]....
        /*01bc*/ 	.word	0x00001970
        /*01c0*/ 	.word	0x00000003
        /*01c4*/ 	.word	0x00000000
        /*01c8*/ 	.short	0x010a
        /*01ca*/ 	.byte	0x3f
	.zero		1


	//   ....[19]....
        /*01cc*/ 	.word	0x000019b0
        /*01d0*/ 	.word	0x00000003
        /*01d4*/ 	.word	0x00000000
        /*01d8*/ 	.short	0x010a
        /*01da*/ 	.byte	0x3f
	.zero		1


	//   ....[20]....
        /*01dc*/ 	.word	0x00001e60
        /*01e0*/ 	.word	0x000000ff
        /*01e4*/ 	.word	0x00000000
        /*01e8*/ 	.short	0x010a
        /*01ea*/ 	.byte	0x04
	.zero		1


	//   ....[21]....
        /*01ec*/ 	.word	0x00001ea0
        /*01f0*/ 	.word	0x000000ff
        /*01f4*/ 	.word	0x00000000
        /*01f8*/ 	.short	0x010a
        /*01fa*/ 	.byte	0x04
	.zero		1


	//   ....[22]....
        /*01fc*/ 	.word	0x00002240
        /*0200*/ 	.word	0x00000004
        /*0204*/ 	.word	0x00000000
        /*0208*/ 	.short	0x0101
        /*020a*/ 	.byte	0x3f
	.zero		1


	//   ....[23]....
        /*020c*/ 	.word	0x00002430
        /*0210*/ 	.word	0x00000000
        /*0214*/ 	.word	0x00000000
        /*0218*/ 	.short	0x0101
        /*021a*/ 	.byte	0x3f
	.zero		1


	//   ....[24]....
        /*021c*/ 	.word	0x00002bd0
        /*0220*/ 	.word	0x000000ff
        /*0224*/ 	.word	0x00000040
        /*0228*/ 	.short	0x010a
        /*022a*/ 	.byte	0x35
	.zero		1


	//   ....[25]....
        /*022c*/ 	.word	0x000033d0
        /*0230*/ 	.word	0x000000ff
        /*0234*/ 	.word	0x00000000
        /*0238*/ 	.short	0x0101
        /*023a*/ 	.byte	0x04
	.zero		1


	//   ....[26]....
        /*023c*/ 	.word	0x000034c0
        /*0240*/ 	.word	0x0000000e
        /*0244*/ 	.word	0x00000040
        /*0248*/ 	.short	0x010a
        /*024a*/ 	.byte	0x3f
	.zero		1


	//   ....[27]....
        /*024c*/ 	.word	0x00003ad0
        /*0250*/ 	.word	0x000000ff
        /*0254*/ 	.word	0x00000000
        /*0258*/ 	.short	0x0101
        /*025a*/ 	.byte	0x04
	.zero		1


	//   ....[28]....
        /*025c*/ 	.word	0x00003bd0
        /*0260*/ 	.word	0x0000000c
        /*0264*/ 	.word	0x00000040
        /*0268*/ 	.short	0x010a
        /*026a*/ 	.byte	0x3f
	.zero		1


	//   ....[29]....
        /*026c*/ 	.word	0x00004210
        /*0270*/ 	.word	0x000000ff
        /*0274*/ 	.word	0x00000000
        /*0278*/ 	.short	0x0101
        /*027a*/ 	.byte	0x04
	.zero		1


	//   ....[30]....
        /*027c*/ 	.word	0x000042f0
        /*0280*/ 	.word	0x0000000d
        /*0284*/ 	.word	0x00000040
        /*0288*/ 	.short	0x010a
        /*028a*/ 	.byte	0x3f
	.zero		1


	//   ....[31]....
        /*028c*/ 	.word	0x00004950
        /*0290*/ 	.word	0x000000ff
        /*0294*/ 	.word	0x00000000
        /*0298*/ 	.short	0x0101
        /*029a*/ 	.byte	0x04
	.zero		1


	//   ....[32]....
        /*029c*/ 	.word	0x00004a30
        /*02a0*/ 	.word	0x0000000d
        /*02a4*/ 	.word	0x00000040
        /*02a8*/ 	.short	0x010a
        /*02aa*/ 	.byte	0x3f
	.zero		1


	//   ....[33]....
        /*02ac*/ 	.word	0x00005070
        /*02b0*/ 	.word	0x000000ff
        /*02b4*/ 	.word	0x00000000
        /*02b8*/ 	.short	0x0101
        /*02ba*/ 	.byte	0x04
	.zero		1


	//   ....[34]....
        /*02bc*/ 	.word	0x00005150
        /*02c0*/ 	.word	0x0000000d
        /*02c4*/ 	.word	0x00000040
        /*02c8*/ 	.short	0x010a
        /*02ca*/ 	.byte	0x3f
	.zero		1


	//   ....[35]....
        /*02cc*/ 	.word	0x00005790
        /*02d0*/ 	.word	0x000000ff
        /*02d4*/ 	.word	0x00000000
        /*02d8*/ 	.short	0x0101
        /*02da*/ 	.byte	0x04
	.zero		1


	//   ....[36]....
        /*02dc*/ 	.word	0x00005870
        /*02e0*/ 	.word	0x0000000d
        /*02e4*/ 	.word	0x00000040
        /*02e8*/ 	.short	0x010a
        /*02ea*/ 	.byte	0x3f
	.zero		1


	//   ....[37]....
        /*02ec*/ 	.word	0x00005eb0
        /*02f0*/ 	.word	0x000000ff
        /*02f4*/ 	.word	0x00000000
        /*02f8*/ 	.short	0x0101
        /*02fa*/ 	.byte	0x04
	.zero		1


	//   ....[38]....
        /*02fc*/ 	.word	0x00005f90
        /*0300*/ 	.word	0x0000000e
        /*0304*/ 	.word	0x00000040
        /*0308*/ 	.short	0x010a
        /*030a*/ 	.byte	0x3f
	.zero		1


	//   ....[39]....
        /*030c*/ 	.word	0x00006580
        /*0310*/ 	.word	0x000000ff
        /*0314*/ 	.word	0x00000000
        /*0318*/ 	.short	0x0101
        /*031a*/ 	.byte	0x04
	.zero		1


	//   ....[40]....
        /*031c*/ 	.word	0x00006f20
        /*0320*/ 	.word	0x000000ff
        /*0324*/ 	.word	0x00000000
        /*0328*/ 	.short	0x0101
        /*032a*/ 	.byte	0x04
	.zero		1


	//   ....[41]....
        /*032c*/ 	.word	0x00007540
        /*0330*/ 	.word	0x000000ff
        /*0334*/ 	.word	0x00000088
        /*0338*/ 	.short	0x010a
        /*033a*/ 	.byte	0x04
	.zero		1


	//   ....[42]....
        /*033c*/ 	.word	0x00007930
        /*0340*/ 	.word	0x000000ff
        /*0344*/ 	.word	0x00000060
        /*0348*/ 	.short	0x010a
        /*034a*/ 	.byte	0x0d
	.zero		1


	//   ....[43]....
        /*034c*/ 	.word	0x00007a20
        /*0350*/ 	.word	0x000000ff
        /*0354*/ 	.word	0x00000040
        /*0358*/ 	.short	0x010b
        /*035a*/ 	.byte	0x0d
	.zero		1


	//   ....[44]....
        /*035c*/ 	.word	0x00007a80
        /*0360*/ 	.word	0x000000ff
        /*0364*/ 	.word	0x00000000
        /*0368*/ 	.short	0x0101
        /*036a*/ 	.byte	0x10
	.zero		1


	//   ....[45]....
        /*036c*/ 	.word	0x00007ab0
        /*0370*/ 	.word	0x000000ff
        /*0374*/ 	.word	0x00000068
        /*0378*/ 	.short	0x010a
        /*037a*/ 	.byte	0x0d
	.zero		1


	//   ....[46]....
        /*037c*/ 	.word	0x00007bc0
        /*0380*/ 	.word	0x000000ff
        /*0384*/ 	.word	0x00000048
        /*0388*/ 	.short	0x010b
        /*038a*/ 	.byte	0x0d
	.zero		1


	//   ....[47]....
        /*038c*/ 	.word	0x00007c30
        /*0390*/ 	.word	0x000000ff
        /*0394*/ 	.word	0x00000000
        /*0398*/ 	.short	0x0101
        /*039a*/ 	.byte	0x14
	.zero		1


	//   ....[48]....
        /*039c*/ 	.word	0x00007c60
        /*03a0*/ 	.word	0x000000ff
        /*03a4*/ 	.word	0x00000070
        /*03a8*/ 	.short	0x010a
        /*03aa*/ 	.byte	0x0d
	.zero		1


	//   ....[49]....
        /*03ac*/ 	.word	0x00007d60
        /*03b0*/ 	.word	0x000000ff
        /*03b4*/ 	.word	0x00000050
        /*03b8*/ 	.short	0x010b
        /*03ba*/ 	.byte	0x0d
	.zero		1


	//   ....[50]....
        /*03bc*/ 	.word	0x00007dc0
        /*03c0*/ 	.word	0x000000ff
        /*03c4*/ 	.word	0x00000000
        /*03c8*/ 	.short	0x0101
        /*03ca*/ 	.byte	0x1d
	.zero		1


	//   ....[51]....
        /*03cc*/ 	.word	0x00007df0
        /*03d0*/ 	.word	0x000000ff
        /*03d4*/ 	.word	0x00000078
        /*03d8*/ 	.short	0x010a
        /*03da*/ 	.byte	0x0d
	.zero		1


	//   ....[52]....
        /*03dc*/ 	.word	0x00007ef0
        /*03e0*/ 	.word	0x000000ff
        /*03e4*/ 	.word	0x00000058
        /*03e8*/ 	.short	0x010b
        /*03ea*/ 	.byte	0x0d
	.zero		1


	//   ....[53]....
        /*03ec*/ 	.word	0x00007f60
        /*03f0*/ 	.word	0x000000ff
        /*03f4*/ 	.word	0x00000000
        /*03f8*/ 	.short	0x0101
        /*03fa*/ 	.byte	0x1e
	.zero		1


	//   ....[54]....
        /*03fc*/ 	.word	0x00007fa0
        /*0400*/ 	.word	0x000000ff
        /*0404*/ 	.word	0x00000060
        /*0408*/ 	.short	0x010a
        /*040a*/ 	.byte	0x0d
	.zero		1


	//   ....[55]....
        /*040c*/ 	.word	0x00008090
        /*0410*/ 	.word	0x000000ff
        /*0414*/ 	.word	0x00000040
        /*0418*/ 	.short	0x010b
        /*041a*/ 	.byte	0x0d
	.zero		1


	//   ....[56]....
        /*041c*/ 	.word	0x000080d0
        /*0420*/ 	.word	0x000000ff
        /*0424*/ 	.word	0x00000000
        /*0428*/ 	.short	0x0101
        /*042a*/ 	.byte	0x10
	.zero		1


	//   ....[57]....
        /*042c*/ 	.word	0x00008100
        /*0430*/ 	.word	0x000000ff
        /*0434*/ 	.word	0x00000068
        /*0438*/ 	.short	0x010a
        /*043a*/ 	.byte	0x0d
	.zero		1


	//   ....[58]....
        /*043c*/ 	.word	0x00008200
        /*0440*/ 	.word	0x000000ff
        /*0444*/ 	.word	0x00000048
        /*0448*/ 	.short	0x010b
        /*044a*/ 	.byte	0x0d
	.zero		1


	//   ....[59]....
        /*044c*/ 	.word	0x00008240
        /*0450*/ 	.word	0x000000ff
        /*0454*/ 	.word	0x00000000
        /*0458*/ 	.short	0x0101
        /*045a*/ 	.byte	0x14
	.zero		1


	//   ....[60]....
        /*045c*/ 	.word	0x00008280
        /*0460*/ 	.word	0x000000ff
        /*0464*/ 	.word	0x00000070
        /*0468*/ 	.short	0x010a
        /*046a*/ 	.byte	0x0d
	.zero		1


	//   ....[61]....
        /*046c*/ 	.word	0x00008360
        /*0470*/ 	.word	0x000000ff
        /*0474*/ 	.word	0x00000050
        /*0478*/ 	.short	0x010b
        /*047a*/ 	.byte	0x0d
	.zero		1


	//   ....[62]....
        /*047c*/ 	.word	0x000083a0
        /*0480*/ 	.word	0x000000ff
        /*0484*/ 	.word	0x00000000
        /*0488*/ 	.short	0x0101
        /*048a*/ 	.byte	0x1d
	.zero		1


	//   ....[63]....
        /*048c*/ 	.word	0x000083d0
        /*0490*/ 	.word	0x000000ff
        /*0494*/ 	.word	0x00000078
        /*0498*/ 	.short	0x010a
        /*049a*/ 	.byte	0x0d
	.zero		1


	//   ....[64]....
        /*049c*/ 	.word	0x000084d0
        /*04a0*/ 	.word	0x000000ff
        /*04a4*/ 	.word	0x00000058
        /*04a8*/ 	.short	0x010b
        /*04aa*/ 	.byte	0x0d
	.zero		1


	//   ....[65]....
        /*04ac*/ 	.word	0x00008520
        /*04b0*/ 	.word	0x000000ff
        /*04b4*/ 	.word	0x00000000
        /*04b8*/ 	.short	0x0101
        /*04ba*/ 	.byte	0x1e
	.zero		1


	//   ....[66]....
        /*04bc*/ 	.word	0x00008bb0
        /*04c0*/ 	.word	0x00000000
        /*04c4*/ 	.word	0x00000060
        /*04c8*/ 	.short	0x010a
        /*04ca*/ 	.byte	0x3f
	.zero		1


	//   ....[67]....
        /*04cc*/ 	.word	0x00008bf0
        /*04d0*/ 	.word	0x00000000
        /*04d4*/ 	.word	0x00000068
        /*04d8*/ 	.short	0x010a
        /*04da*/ 	.byte	0x3f
	.zero		1


	//   ....[68]....
        /*04dc*/ 	.word	0x00008c30
        /*04e0*/ 	.word	0x00000000
        /*04e4*/ 	.word	0x00000070
        /*04e8*/ 	.short	0x010a
        /*04ea*/ 	.byte	0x3f
	.zero		1


	//   ....[69]....
        /*04ec*/ 	.word	0x00008c90
        /*04f0*/ 	.word	0x00000000
        /*04f4*/ 	.word	0x00000078
        /*04f8*/ 	.short	0x010a
        /*04fa*/ 	.byte	0x3f
	.zero		1


	//   ....[70]....
        /*04fc*/ 	.word	0x00008fe0
        /*0500*/ 	.word	0x0000000e
        /*0504*/ 	.word	0x00000020
        /*0508*/ 	.short	0x010a
        /*050a*/ 	.byte	0x3f
	.zero		1


	//   ....[71]....
        /*050c*/ 	.word	0x00009390
        /*0510*/ 	.word	0x00000004
        /*0514*/ 	.word	0x00000088
        /*0518*/ 	.short	0x0101
        /*051a*/ 	.byte	0x3f
	.zero		1


	//   ....[72]....
        /*051c*/ 	.word	0x00009a90
        /*0520*/ 	.word	0x00000005
        /*0524*/ 	.word	0x00000000
        /*0528*/ 	.short	0x010a
        /*052a*/ 	.byte	0x3f
	.zero		1


	//   ....[73]....
        /*052c*/ 	.word	0x00009b10
        /*0530*/ 	.word	0x00000007
        /*0534*/ 	.word	0x00000000
        /*0538*/ 	.short	0x010a
        /*053a*/ 	.byte	0x3f
	.zero		1


	//   ....[74]....
        /*053c*/ 	.word	0x00009ba0
        /*0540*/ 	.word	0x00000006
        /*0544*/ 	.word	0x00000000
        /*0548*/ 	.short	0x010a
        /*054a*/ 	.byte	0x3f
	.zero		1


	//   ....[75]....
        /*054c*/ 	.word	0x00009c30
        /*0550*/ 	.word	0x00000003
        /*0554*/ 	.word	0x00000000
        /*0558*/ 	.short	0x010a
        /*055a*/ 	.byte	0x3f
	.zero		1


	//   ....[76]....
        /*055c*/ 	.word	0x00009c90
        /*0560*/ 	.word	0x00000003
        /*0564*/ 	.word	0x00000000
        /*0568*/ 	.short	0x010a
        /*056a*/ 	.byte	0x3f
	.zero		1


	//   ....[77]....
        /*056c*/ 	.word	0x00009cf0
        /*0570*/ 	.word	0x00000005
        /*0574*/ 	.word	0x00000000
        /*0578*/ 	.short	0x010a
        /*057a*/ 	.byte	0x3f
	.zero		1


	//   ....[78]....
        /*057c*/ 	.word	0x00009d50
        /*0580*/ 	.word	0x00000005
        /*0584*/ 	.word	0x00000040
        /*0588*/ 	.short	0x010a
        /*058a*/ 	.byte	0x3f
	.zero		1


	//   ....[79]....
        /*058c*/ 	.word	0x00009da0
        /*0590*/ 	.word	0x0000000e
        /*0594*/ 	.word	0x00000040
        /*0598*/ 	.short	0x010a
        /*059a*/ 	.byte	0x3f
	.zero		1


	//   ....[80]....
        /*059c*/ 	.word	0x00009df0
        /*05a0*/ 	.word	0x0000000c
        /*05a4*/ 	.word	0x00000040
        /*05a8*/ 	.short	0x010a
        /*05aa*/ 	.byte	0x3f
	.zero		1


	//   ....[81]....
        /*05ac*/ 	.word	0x00009e40
        /*05b0*/ 	.word	0x0000000d
        /*05b4*/ 	.word	0x00000040
        /*05b8*/ 	.short	0x010a
        /*05ba*/ 	.byte	0x3f
	.zero		1


	//   ....[82]....
        /*05bc*/ 	.word	0x00009e90
        /*05c0*/ 	.word	0x0000000d
        /*05c4*/ 	.word	0x00000040
        /*05c8*/ 	.short	0x010a
        /*05ca*/ 	.byte	0x3f
	.zero		1


	//   ....[83]....
        /*05cc*/ 	.word	0x00009ee0
        /*05d0*/ 	.word	0x0000000d
        /*05d4*/ 	.word	0x00000040
        /*05d8*/ 	.short	0x010a
        /*05da*/ 	.byte	0x3f
	.zero		1


	//   ....[84]....
        /*05dc*/ 	.word	0x00009f30
        /*05e0*/ 	.word	0x0000000d
        /*05e4*/ 	.word	0x00000040
        /*05e8*/ 	.short	0x010a
        /*05ea*/ 	.byte	0x3f
	.zero		1


	//   ....[85]....
        /*05ec*/ 	.word	0x00009f80
        /*05f0*/ 	.word	0x0000000e
        /*05f4*/ 	.word	0x00000040
        /*05f8*/ 	.short	0x010a
        /*05fa*/ 	.byte	0x3f
	.zero		1


	//   ....[86]....
        /*05fc*/ 	.word	0x00009fe0
        /*0600*/ 	.word	0x00000003
        /*0604*/ 	.word	0x00000088
        /*0608*/ 	.short	0x010a
        /*060a*/ 	.byte	0x3f
	.zero		1


	//   ....[87]....
        /*060c*/ 	.word	0x0000a040
        /*0610*/ 	.word	0x00000005
        /*0614*/ 	.word	0x00000060
        /*0618*/ 	.short	0x010a
        /*061a*/ 	.byte	0x3f
	.zero		1


	//   ....[88]....
        /*061c*/ 	.word	0x0000a0a0
        /*0620*/ 	.word	0x00000005
        /*0624*/ 	.word	0x00000068
        /*0628*/ 	.short	0x010a
        /*062a*/ 	.byte	0x3f
	.zero		1


	//   ....[89]....
        /*062c*/ 	.word	0x0000a100
        /*0630*/ 	.word	0x00000005
        /*0634*/ 	.word	0x00000070
        /*0638*/ 	.short	0x010a
        /*063a*/ 	.byte	0x3f
	.zero		1


	//   ....[90]....
        /*063c*/ 	.word	0x0000a160
        /*0640*/ 	.word	0x00000005
        /*0644*/ 	.word	0x00000078
        /*0648*/ 	.short	0x010a
        /*064a*/ 	.byte	0x3f
	.zero		1


	//   ....[91]....
        /*064c*/ 	.word	0x0000a1c0
        /*0650*/ 	.word	0x00000005
        /*0654*/ 	.word	0x00000060
        /*0658*/ 	.short	0x010a
        /*065a*/ 	.byte	0x3f
	.zero		1


	//   ....[92]....
        /*065c*/ 	.word	0x0000a220
        /*0660*/ 	.word	0x00000005
        /*0664*/ 	.word	0x00000068
        /*0668*/ 	.short	0x010a
        /*066a*/ 	.byte	0x3f
	.zero		1


	//   ....[93]....
        /*066c*/ 	.word	0x0000a280
        /*0670*/ 	.word	0x00000005
        /*0674*/ 	.word	0x00000070
        /*0678*/ 	.short	0x010a
        /*067a*/ 	.byte	0x3f
	.zero		1


	//   ....[94]....
        /*067c*/ 	.word	0x0000a2e0
        /*0680*/ 	.word	0x00000005
        /*0684*/ 	.word	0x00000078
        /*0688*/ 	.short	0x010a
        /*068a*/ 	.byte	0x3f
	.zero		1


	//   ....[95]....
        /*068c*/ 	.word	0x0000a330
        /*0690*/ 	.word	0x00000000
        /*0694*/ 	.word	0x00000060
        /*0698*/ 	.short	0x010a
        /*069a*/ 	.byte	0x3f
	.zero		1


	//   ....[96]....
        /*069c*/ 	.word	0x0000a380
        /*06a0*/ 	.word	0x00000000
        /*06a4*/ 	.word	0x00000068
        /*06a8*/ 	.short	0x010a
        /*06aa*/ 	.byte	0x3f
	.zero		1


	//   ....[97]....
        /*06ac*/ 	.word	0x0000a3d0
        /*06b0*/ 	.word	0x00000000
        /*06b4*/ 	.word	0x00000070
        /*06b8*/ 	.short	0x010a
        /*06ba*/ 	.byte	0x3f
	.zero		1


	//   ....[98]....
        /*06bc*/ 	.word	0x0000a4a0
        /*06c0*/ 	.word	0x0000000e
        /*06c4*/ 	.word	0x00000020
        /*06c8*/ 	.short	0x010a
        /*06ca*/ 	.byte	0x3f
	.zero		1


	//   ....[99]....
        /*06cc*/ 	.word	0x0000a570
        /*06d0*/ 	.word	0x00000005
        /*06d4*/ 	.word	0x00000000
        /*06d8*/ 	.short	0x010a
        /*06da*/ 	.byte	0x3f
	.zero		1


	//   ....[100]....
        /*06dc*/ 	.word	0x0000a5c0
        /*06e0*/ 	.word	0x00000007
        /*06e4*/ 	.word	0x00000000
        /*06e8*/ 	.short	0x010a
        /*06ea*/ 	.byte	0x3f
	.zero		1


	//   ....[101]....
        /*06ec*/ 	.word	0x0000a610
        /*06f0*/ 	.word	0x00000006
        /*06f4*/ 	.word	0x00000000
        /*06f8*/ 	.short	0x010a
        /*06fa*/ 	.byte	0x3f
	.zero		1


	//----- nvinfo : EIATTR_NUM_MBARRIERS
	.align		4
.L_38:
        /*06fc*/ 	.byte	0x03, 0x38
        /*06fe*/ 	.short	0x0012


	//----- nvinfo : EIATTR_EXIT_INSTR_OFFSETS
	.align		4
        /*0700*/ 	.byte	0x04, 0x1c
        /*0702*/ 	.short	(.L_40 - .L_39)


	//   ....[0]....
.L_39:
        /*0704*/ 	.word	0x00009c80


	//----- nvinfo : EIATTR_MAX_THREADS
	.align		4
.L_40:
        /*0708*/ 	.byte	0x04, 0x05
        /*070a*/ 	.short	(.L_42 - .L_41)
.L_41:
        /*070c*/ 	.word	0x00000180
        /*0710*/ 	.word	0x00000001
        /*0714*/ 	.word	0x00000001


	//----- nvinfo : EIATTR_CRS_STACK_SIZE
	.align		4
.L_42:
        /*0718*/ 	.byte	0x04, 0x1e
        /*071a*/ 	.short	(.L_44 - .L_43)
.L_43:
        /*071c*/ 	.word	0x00000000


	//----- nvinfo : EIATTR_CBANK_PARAM_SIZE
	.align		4
.L_44:
        /*0720*/ 	.byte	0x03, 0x19
        /*0722*/ 	.short	0x0770


	//----- nvinfo : EIATTR_PARAM_CBANK
	.align		4
        /*0724*/ 	.byte	0x04, 0x0a
        /*0726*/ 	.short	(.L_46 - .L_45)
	.align		4
.L_45:
        /*0728*/ 	.word	index@(.nv.constant0._ZN7cutlass13device_kernelINS_4gemm6kernel13GemmUniversalIN4cute5tupleIJiiiiEEENS1_10collective13CollectiveMmaINS1_34MainloopSm90TmaGmmaWarpSpecializedILi4ENS5_IJNS4_1CILi2EEENSA_ILi1EEESC_EEENS1_35KernelTmaWarpSpecializedCooperativeEEENS5_IJNSA_ILi256EEENSA_ILi128EEENSA_ILi64EEEEEENS_6half_tENS5_IJlSC_lEEESK_SL_NS4_8TiledMMAINS4_8MMA_AtomIJNS4_4SM904GMMA26MMA_64x128x16_F32F16F16_SSILNSP_5MajorE0ELSR_0ELNSP_7ScaleInE1ELSS_1EEEEEENS4_6LayoutISD_NS5_IJSC_NSA_ILi0EEESW_EEEEENS5_IJNS4_10UnderscoreESZ_SZ_EEEEENS4_13SM90_TMA_LOADENS4_14ComposedLayoutINS4_7SwizzleILi3ELi4ELi3EEENS4_18smem_ptr_flag_bitsILi16EEENSV_INS5_IJNSA_ILi8EEESI_EEENS5_IJSI_SC_EEEEEEEvNS4_8identityENS4_23SM90_TMA_LOAD_MULTICASTES1C_vS1D_EENS_8epilogue10collective18CollectiveEpilogueINS1G_22Sm90TmaWarpSpecializedILi4ELi2ELi16ELb1ELb0EEEJSJ_NS5_IJSH_NSA_ILi32EEEEEESK_SL_SK_SL_NS1G_6fusion15FusionCallbacksIS1K_NS1N_17LinearCombinationISK_fSK_fLNS_15FloatRoundStyleE2EEESJ_S1M_JEEES12_NS13_INS14_ILi2ELi4ELi3EEES17_NSV_INS5_IJS18_S1L_EEENS5_IJS1L_SC_EEEEEEENS4_17SM75_U32x4_LDSM_NENS4_14SM90_TMA_STOREES1X_NS4_17SM90_U32x4_STSM_NENS4_9Copy_AtomIJS20_SK_EEEvEEEvvEEEEvNT_6ParamsE)
        /*072c*/ 	.short	0x0210
        /*072e*/ 	.short	0x0770


	//----- nvinfo : EIATTR_SW_WAR
	.align		4
.L_46:
        /*0730*/ 	.byte	0x04, 0x36
        /*0732*/ 	.short	(.L_48 - .L_47)
.L_47:
        /*0734*/ 	.word	0x00000008
.L_48:


//--------------------- .nv.callgraph             --------------------------
	.section	.nv.callgraph,"",@"SHT_CUDA_CALLGRAPH"
	.align	4
	.sectionentsize	8
	.align		4
        /*0000*/ 	.word	0x00000000
	.align		4
        /*0004*/ 	.word	0xffffffff
	.align		4
        /*0008*/ 	.word	index@(_ZN7cutlass13device_kernelINS_4gemm6kernel13GemmUniversalIN4cute5tupleIJiiiiEEENS1_10collective13CollectiveMmaINS1_34MainloopSm90TmaGmmaWarpSpecializedILi4ENS5_IJNS4_1CILi2EEENSA_ILi1EEESC_EEENS1_35KernelTmaWarpSpecializedCooperativeEEENS5_IJNSA_ILi256EEENSA_ILi128EEENSA_ILi64EEEEEENS_6half_tENS5_IJlSC_lEEESK_SL_NS4_8TiledMMAINS4_8MMA_AtomIJNS4_4SM904GMMA26MMA_64x128x16_F32F16F16_SSILNSP_5MajorE0ELSR_0ELNSP_7ScaleInE1ELSS_1EEEEEENS4_6LayoutISD_NS5_IJSC_NSA_ILi0EEESW_EEEEENS5_IJNS4_10UnderscoreESZ_SZ_EEEEENS4_13SM90_TMA_LOADENS4_14ComposedLayoutINS4_7SwizzleILi3ELi4ELi3EEENS4_18smem_ptr_flag_bitsILi16EEENSV_INS5_IJNSA_ILi8EEESI_EEENS5_IJSI_SC_EEEEEEEvNS4_8identityENS4_23SM90_TMA_LOAD_MULTICASTES1C_vS1D_EENS_8epilogue10collective18CollectiveEpilogueINS1G_22Sm90TmaWarpSpecializedILi4ELi2ELi16ELb1ELb0EEEJSJ_NS5_IJSH_NSA_ILi32EEEEEESK_SL_SK_SL_NS1G_6fusion15FusionCallbacksIS1K_NS1N_17LinearCombinationISK_fSK_fLNS_15FloatRoundStyleE2EEESJ_S1M_JEEES12_NS13_INS14_ILi2ELi4ELi3EEES17_NSV_INS5_IJS18_S1L_EEENS5_IJS1L_SC_EEEEEEENS4_17SM75_U32x4_LDSM_NENS4_14SM90_TMA_STOREES1X_NS4_17SM90_U32x4_STSM_NENS4_9Copy_AtomIJS20_SK_EEEvEEEvvEEEEvNT_6ParamsE)
	.align		4
        /*000c*/ 	.word	index@(__assertfail)
	.align		4
        /*0010*/ 	.word	0x00000000
	.align		4
        /*0014*/ 	.word	0xfffffffe
	.align		4
        /*0018*/ 	.word	0x00000000
	.align		4
        /*001c*/ 	.word	0xfffffffd
	.align		4
        /*0020*/ 	.word	0x00000000
	.align		4
        /*0024*/ 	.word	0xfffffffc


//--------------------- .nv.constant4             --------------------------
	.section	.nv.constant4,"a",@progbits
	.align	8
	.align		8
.nv.constant4:
        /*0000*/ 	.dword	__assertfail
	.align		8
        /*0008*/ 	.dword	__unnamed_1
	.align		8
        /*0010*/ 	.dword	__unnamed_2
	.align		8
        /*0018*/ 	.dword	_ZN39_INTERNAL_6ede1516_4_k_cu_f7ebc218_27354cuda3std3__45__cpo5beginE
	.align		8
        /*0020*/ 	.dword	_ZN39_INTERNAL_6ede1516_4_k_cu_f7ebc218_27354cuda3std3__45__cpo3endE
	.align		8
        /*0028*/ 	.dword	_ZN39_INTERNAL_6ede1516_4_k_cu_f7ebc218_27354cuda3std3__45__cpo6cbeginE
	.align		8
        /*0030*/ 	.dword	_ZN39_INTERNAL_6ede1516_4_k_cu_f7ebc218_27354cuda3std3__45__cpo4cendE
	.align		8
        /*0038*/ 	.dword	_ZN39_INTERNAL_6ede1516_4_k_cu_f7ebc218_27354cuda3std3__441_GLOBAL__N__6ede1516_4_k_cu_f7ebc218_27356ignoreE
	.align		8
        /*0040*/ 	.dword	_ZN39_INTERNAL_6ede1516_4_k_cu_f7ebc218_27354cuda3std3__419piecewise_constructE
	.align		8
        /*0048*/ 	.dword	_ZN39_INTERNAL_6ede1516_4_k_cu_f7ebc218_27354cuda3std3__48in_placeE
	.align		8
        /*0050*/ 	.dword	_ZN39_INTERNAL_6ede1516_4_k_cu_f7ebc218_27354cuda3std6ranges3__45__cpo4swapE
	.align		8
        /*0058*/ 	.dword	_ZN39_INTERNAL_6ede1516_4_k_cu_f7ebc218_27354cuda3std6ranges3__45__cpo9iter_moveE
	.align		8
        /*0060*/ 	.dword	_ZN39_INTERNAL_6ede1516_4_k_cu_f7ebc218_27354cute7productE
	.align		8
        /*0068*/ 	.dword	_ZN39_INTERNAL_6ede1516_4_k_cu_f7ebc218_27354cute1_E
	.align		8
        /*0070*/ 	.dword	$str$22
	.align		8
        /*0078*/ 	.dword	$str$23
	.align		8
        /*0080*/ 	.dword	$str$26
	.align		8
        /*0088*/ 	.dword	$str$27


//--------------------- .text._ZN7cutlass13device_kernelINS_4gemm6kernel13GemmUniversalIN4cute5tupleIJiiiiEEENS1_10collective13CollectiveMmaINS1_34MainloopSm90TmaGmmaWarpSpecializedILi4ENS5_IJNS4_1CILi2EEENSA_ILi1EEESC_EEENS1_35KernelTmaWarpSpecializedCooperativeEEENS5_IJNSA_ILi256EEENSA_ILi128EEENSA_ILi64EEEEEENS_6half_tENS5_IJlSC_lEEESK_SL_NS4_8TiledMMAINS4_8MMA_AtomIJNS4_4SM904GMMA26MMA_64x128x16_F32F16F16_SSILNSP_5MajorE0ELSR_0ELNSP_7ScaleInE1ELSS_1EEEEEENS4_6LayoutISD_NS5_IJSC_NSA_ILi0EEESW_EEEEENS5_IJNS4_10UnderscoreESZ_SZ_EEEEENS4_13SM90_TMA_LOADENS4_14ComposedLayoutINS4_7SwizzleILi3ELi4ELi3EEENS4_18smem_ptr_flag_bitsILi16EEENSV_INS5_IJNSA_ILi8EEESI_EEENS5_IJSI_SC_EEEEEEEvNS4_8identityENS4_23SM90_TMA_LOAD_MULTICASTES1C_vS1D_EENS_8epilogue10collective18CollectiveEpilogueINS1G_22Sm90TmaWarpSpecializedILi4ELi2ELi16ELb1ELb0EEEJSJ_NS5_IJSH_NSA_ILi32EEEEEESK_SL_SK_SL_NS1G_6fusion15FusionCallbacksIS1K_NS1N_17LinearCombinationISK_fSK_fLNS_15FloatRoundStyleE2EEESJ_S1M_JEEES12_NS13_INS14_ILi2ELi4ELi3EEES17_NSV_INS5_IJS18_S1L_EEENS5_IJS1L_SC_EEEEEEENS4_17SM75_U32x4_LDSM_NENS4_14SM90_TMA_STOREES1X_NS4_17SM90_U32x4_STSM_NENS4_9Copy_AtomIJS20_SK_EEEvEEEvvEEEEvNT_6ParamsE --------------------------
	.section	.text._ZN7cutlass13device_kernelINS_4gemm6kernel13GemmUniversalIN4cute5tupleIJiiiiEEENS1_10collective13CollectiveMmaINS1_34MainloopSm90TmaGmmaWarpSpecializedILi4ENS5_IJNS4_1CILi2EEENSA_ILi1EEESC_EEENS1_35KernelTmaWarpSpecializedCooperativeEEENS5_IJNSA_ILi256EEENSA_ILi128EEENSA_ILi64EEEEEENS_6half_tENS5_IJlSC_lEEESK_SL_NS4_8TiledMMAINS4_8MMA_AtomIJNS4_4SM904GMMA26MMA_64x128x16_F32F16F16_SSILNSP_5MajorE0ELSR_0ELNSP_7ScaleInE1ELSS_1EEEEEENS4_6LayoutISD_NS5_IJSC_NSA_ILi0EEESW_EEEEENS5_IJNS4_10UnderscoreESZ_SZ_EEEEENS4_13SM90_TMA_LOADENS4_14ComposedLayoutINS4_7SwizzleILi3ELi4ELi3EEENS4_18smem_ptr_flag_bitsILi16EEENSV_INS5_IJNSA_ILi8EEESI_EEENS5_IJSI_SC_EEEEEEEvNS4_8identityENS4_23SM90_TMA_LOAD_MULTICASTES1C_vS1D_EENS_8epilogue10collective18CollectiveEpilogueINS1G_22Sm90TmaWarpSpecializedILi4ELi2ELi16ELb1ELb0EEEJSJ_NS5_IJSH_NSA_ILi32EEEEEESK_SL_SK_SL_NS1G_6fusion15FusionCallbacksIS1K_NS1N_17LinearCombinationISK_fSK_fLNS_15FloatRoundStyleE2EEESJ_S1M_JEEES12_NS13_INS14_ILi2ELi4ELi3EEES17_NSV_INS5_IJS18_S1L_EEENS5_IJS1L_SC_EEEEEEENS4_17SM75_U32x4_LDSM_NENS4_14SM90_TMA_STOREES1X_NS4_17SM90_U32x4_STSM_NENS4_9Copy_AtomIJS20_SK_EEEvEEEvvEEEEvNT_6ParamsE,"ax",@progbits
	.align	128
.text._ZN7cutlass13device_kernelINS_4gemm6kernel13GemmUniversalIN4cute5tupleIJiiiiEEENS1_10collective13CollectiveMmaINS1_34MainloopSm90TmaGmmaWarpSpecializedILi4ENS5_IJNS4_1CILi2EEENSA_ILi1EEESC_EEENS1_35KernelTmaWarpSpecializedCooperativeEEENS5_IJNSA_ILi256EEENSA_ILi128EEENSA_ILi64EEEEEENS_6half_tENS5_IJlSC_lEEESK_SL_NS4_8TiledMMAINS4_8MMA_AtomIJNS4_4SM904GMMA26MMA_64x128x16_F32F16F16_SSILNSP_5MajorE0ELSR_0ELNSP_7ScaleInE1ELSS_1EEEEEENS4_6LayoutISD_NS5_IJSC_NSA_ILi0EEESW_EEEEENS5_IJNS4_10UnderscoreESZ_SZ_EEEEENS4_13SM90_TMA_LOADENS4_14ComposedLayoutINS4_7SwizzleILi3ELi4ELi3EEENS4_18smem_ptr_flag_bitsILi16EEENSV_INS5_IJNSA_ILi8EEESI_EEENS5_IJSI_SC_EEEEEEEvNS4_8identityENS4_23SM90_TMA_LOAD_MULTICASTES1C_vS1D_EENS_8epilogue10collective18CollectiveEpilogueINS1G_22Sm90TmaWarpSpecializedILi4ELi2ELi16ELb1ELb0EEEJSJ_NS5_IJSH_NSA_ILi32EEEEEESK_SL_SK_SL_NS1G_6fusion15FusionCallbacksIS1K_NS1N_17LinearCombinationISK_fSK_fLNS_15FloatRoundStyleE2EEESJ_S1M_JEEES12_NS13_INS14_ILi2ELi4ELi3EEES17_NSV_INS5_IJS18_S1L_EEENS5_IJS1L_SC_EEEEEEENS4_17SM75_U32x4_LDSM_NENS4_14SM90_TMA_STOREES1X_NS4_17SM90_U32x4_STSM_NENS4_9Copy_AtomIJS20_SK_EEEvEEEvvEEEEvNT_6ParamsE:
        .type           _ZN7cutlass13device_kernelINS_4gemm6kernel13GemmUniversalIN4cute5tupleIJiiiiEEENS1_10collective13CollectiveMmaINS1_34MainloopSm90TmaGmmaWarpSpecializedILi4ENS5_IJNS4_1CILi2EEENSA_ILi1EEESC_EEENS1_35KernelTmaWarpSpecializedCooperativeEEENS5_IJNSA_ILi256EEENSA_ILi128EEENSA_ILi64EEEEEENS_6half_tENS5_IJlSC_lEEESK_SL_NS4_8TiledMMAINS4_8MMA_AtomIJNS4_4SM904GMMA26MMA_64x128x16_F32F16F16_SSILNSP_5MajorE0ELSR_0ELNSP_7ScaleInE1ELSS_1EEEEEENS4_6LayoutISD_NS5_IJSC_NSA_ILi0EEESW_EEEEENS5_IJNS4_10UnderscoreESZ_SZ_EEEEENS4_13SM90_TMA_LOADENS4_14ComposedLayoutINS4_7SwizzleILi3ELi4ELi3EEENS4_18smem_ptr_flag_bitsILi16EEENSV_INS5_IJNSA_ILi8EEESI_EEENS5_IJSI_SC_EEEEEEEvNS4_8identityENS4_23SM90_TMA_LOAD_MULTICASTES1C_vS1D_EENS_8epilogue10collective18CollectiveEpilogueINS1G_22Sm90TmaWarpSpecializedILi4ELi2ELi16ELb1ELb0EEEJSJ_NS5_IJSH_NSA_ILi32EEEEEESK_SL_SK_SL_NS1G_6fusion15FusionCallbacksIS1K_NS1N_17LinearCombinationISK_fSK_fLNS_15FloatRoundStyleE2EEESJ_S1M_JEEES12_NS13_INS14_ILi2ELi4ELi3EEES17_NSV_INS5_IJS18_S1L_EEENS5_IJS1L_SC_EEEEEEENS4_17SM75_U32x4_LDSM_NENS4_14SM90_TMA_STOREES1X_NS4_17SM90_U32x4_STSM_NENS4_9Copy_AtomIJS20_SK_EEEvEEEvvEEEEvNT_6ParamsE,@function
        .size           _ZN7cutlass13device_kernelINS_4gemm6kernel13GemmUniversalIN4cute5tupleIJiiiiEEENS1_10collective13CollectiveMmaINS1_34MainloopSm90TmaGmmaWarpSpecializedILi4ENS5_IJNS4_1CILi2EEENSA_ILi1EEESC_EEENS1_35KernelTmaWarpSpecializedCooperativeEEENS5_IJNSA_ILi256EEENSA_ILi128EEENSA_ILi64EEEEEENS_6half_tENS5_IJlSC_lEEESK_SL_NS4_8TiledMMAINS4_8MMA_AtomIJNS4_4SM904GMMA26MMA_64x128x16_F32F16F16_SSILNSP_5MajorE0ELSR_0ELNSP_7ScaleInE1ELSS_1EEEEEENS4_6LayoutISD_NS5_IJSC_NSA_ILi0EEESW_EEEEENS5_IJNS4_10UnderscoreESZ_SZ_EEEEENS4_13SM90_TMA_LOADENS4_14ComposedLayoutINS4_7SwizzleILi3ELi4ELi3EEENS4_18smem_ptr_flag_bitsILi16EEENSV_INS5_IJNSA_ILi8EEESI_EEENS5_IJSI_SC_EEEEEEEvNS4_8identityENS4_23SM90_TMA_LOAD_MULTICASTES1C_vS1D_EENS_8epilogue10collective18CollectiveEpilogueINS1G_22Sm90TmaWarpSpecializedILi4ELi2ELi16ELb1ELb0EEEJSJ_NS5_IJSH_NSA_ILi32EEEEEESK_SL_SK_SL_NS1G_6fusion15FusionCallbacksIS1K_NS1N_17LinearCombinationISK_fSK_fLNS_15FloatRoundStyleE2EEESJ_S1M_JEEES12_NS13_INS14_ILi2ELi4ELi3EEES17_NSV_INS5_IJS18_S1L_EEENS5_IJS1L_SC_EEEEEEENS4_17SM75_U32x4_LDSM_NENS4_14SM90_TMA_STOREES1X_NS4_17SM90_U32x4_STSM_NENS4_9Copy_AtomIJS20_SK_EEEvEEEvvEEEEvNT_6ParamsE,(.L_x_260 - _ZN7cutlass13device_kernelINS_4gemm6kernel13GemmUniversalIN4cute5tupleIJiiiiEEENS1_10collective13CollectiveMmaINS1_34MainloopSm90TmaGmmaWarpSpecializedILi4ENS5_IJNS4_1CILi2EEENSA_ILi1EEESC_EEENS1_35KernelTmaWarpSpecializedCooperativeEEENS5_IJNSA_ILi256EEENSA_ILi128EEENSA_ILi64EEEEEENS_6half_tENS5_IJlSC_lEEESK_SL_NS4_8TiledMMAINS4_8MMA_AtomIJNS4_4SM904GMMA26MMA_64x128x16_F32F16F16_SSILNSP_5MajorE0ELSR_0ELNSP_7ScaleInE1ELSS_1EEEEEENS4_6LayoutISD_NS5_IJSC_NSA_ILi0EEESW_EEEEENS5_IJNS4_10UnderscoreESZ_SZ_EEEEENS4_13SM90_TMA_LOADENS4_14ComposedLayoutINS4_7SwizzleILi3ELi4ELi3EEENS4_18smem_ptr_flag_bitsILi16EEENSV_INS5_IJNSA_ILi8EEESI_EEENS5_IJSI_SC_EEEEEEEvNS4_8identityENS4_23SM90_TMA_LOAD_MULTICASTES1C_vS1D_EENS_8epilogue10collective18CollectiveEpilogueINS1G_22Sm90TmaWarpSpecializedILi4ELi2ELi16ELb1ELb0EEEJSJ_NS5_IJSH_NSA_ILi32EEEEEESK_SL_SK_SL_NS1G_6fusion15FusionCallbacksIS1K_NS1N_17LinearCombinationISK_fSK_fLNS_15FloatRoundStyleE2EEESJ_S1M_JEEES12_NS13_INS14_ILi2ELi4ELi3EEES17_NSV_INS5_IJS18_S1L_EEENS5_IJS1L_SC_EEEEEEENS4_17SM75_U32x4_LDSM_NENS4_14SM90_TMA_STOREES1X_NS4_17SM90_U32x4_STSM_NENS4_9Copy_AtomIJS20_SK_EEEvEEEvvEEEEvNT_6ParamsE)
        .other          _ZN7cutlass13device_kernelINS_4gemm6kernel13GemmUniversalIN4cute5tupleIJiiiiEEENS1_10collective13CollectiveMmaINS1_34MainloopSm90TmaGmmaWarpSpecializedILi4ENS5_IJNS4_1CILi2EEENSA_ILi1EEESC_EEENS1_35KernelTmaWarpSpecializedCooperativeEEENS5_IJNSA_ILi256EEENSA_ILi128EEENSA_ILi64EEEEEENS_6half_tENS5_IJlSC_lEEESK_SL_NS4_8TiledMMAINS4_8MMA_AtomIJNS4_4SM904GMMA26MMA_64x128x16_F32F16F16_SSILNSP_5MajorE0ELSR_0ELNSP_7ScaleInE1ELSS_1EEEEEENS4_6LayoutISD_NS5_IJSC_NSA_ILi0EEESW_EEEEENS5_IJNS4_10UnderscoreESZ_SZ_EEEEENS4_13SM90_TMA_LOADENS4_14ComposedLayoutINS4_7SwizzleILi3ELi4ELi3EEENS4_18smem_ptr_flag_bitsILi16EEENSV_INS5_IJNSA_ILi8EEESI_EEENS5_IJSI_SC_EEEEEEEvNS4_8identityENS4_23SM90_TMA_LOAD_MULTICASTES1C_vS1D_EENS_8epilogue10collective18CollectiveEpilogueINS1G_22Sm90TmaWarpSpecializedILi4ELi2ELi16ELb1ELb0EEEJSJ_NS5_IJSH_NSA_ILi32EEEEEESK_SL_SK_SL_NS1G_6fusion15FusionCallbacksIS1K_NS1N_17LinearCombinationISK_fSK_fLNS_15FloatRoundStyleE2EEESJ_S1M_JEEES12_NS13_INS14_ILi2ELi4ELi3EEES17_NSV_INS5_IJS18_S1L_EEENS5_IJS1L_SC_EEEEEEENS4_17SM75_U32x4_LDSM_NENS4_14SM90_TMA_STOREES1X_NS4_17SM90_U32x4_STSM_NENS4_9Copy_AtomIJS20_SK_EEEvEEEvvEEEEvNT_6ParamsE,@"STO_CUDA_ENTRY STV_DEFAULT"
_ZN7cutlass13device_kernelINS_4gemm6kernel13GemmUniversalIN4cute5tupleIJiiiiEEENS1_10collective13CollectiveMmaINS1_34MainloopSm90TmaGmmaWarpSpecializedILi4ENS5_IJNS4_1CILi2EEENSA_ILi1EEESC_EEENS1_35KernelTmaWarpSpecializedCooperativeEEENS5_IJNSA_ILi256EEENSA_ILi128EEENSA_ILi64EEEEEENS_6half_tENS5_IJlSC_lEEESK_SL_NS4_8TiledMMAINS4_8MMA_AtomIJNS4_4SM904GMMA26MMA_64x128x16_F32F16F16_SSILNSP_5MajorE0ELSR_0ELNSP_7ScaleInE1ELSS_1EEEEEENS4_6LayoutISD_NS5_IJSC_NSA_ILi0EEESW_EEEEENS5_IJNS4_10UnderscoreESZ_SZ_EEEEENS4_13SM90_TMA_LOADENS4_14ComposedLayoutINS4_7SwizzleILi3ELi4ELi3EEENS4_18smem_ptr_flag_bitsILi16EEENSV_INS5_IJNSA_ILi8EEESI_EEENS5_IJSI_SC_EEEEEEEvNS4_8identityENS4_23SM90_TMA_LOAD_MULTICASTES1C_vS1D_EENS_8epilogue10collective18CollectiveEpilogueINS1G_22Sm90TmaWarpSpecializedILi4ELi2ELi16ELb1ELb0EEEJSJ_NS5_IJSH_NSA_ILi32EEEEEESK_SL_SK_SL_NS1G_6fusion15FusionCallbacksIS1K_NS1N_17LinearCombinationISK_fSK_fLNS_15FloatRoundStyleE2EEESJ_S1M_JEEES12_NS13_INS14_ILi2ELi4ELi3EEES17_NSV_INS5_IJS18_S1L_EEENS5_IJS1L_SC_EEEEEEENS4_17SM75_U32x4_LDSM_NENS4_14SM90_TMA_STOREES1X_NS4_17SM90_U32x4_STSM_NENS4_9Copy_AtomIJS20_SK_EEEvEEEvvEEEEvNT_6ParamsE:
[----:B------:R-:W1:Y:S01]  /*0000*/  LDC R1, c[0x0][0x28] ;  /* 0x00000a00ff017b82 */ /* 0x000e620000000800 */
[----:B------:R-:W2:Y:S07]  /*0010*/  S2R R18, SR_TID.X ;  /* 0x0000000000127919 */ /* 0x000eae0000002100 */
[----:B------:R-:W3:Y:S01]  /*0020*/  LDC.64 R4, c[0x0][0x588] ;  /* 0x00016200ff047b82 */ /* 0x000ee20000000a00 */
[----:B------:R-:W-:Y:S01]  /*0030*/  ELECT P0, URZ, PT ;  /* 0x00000000003f782f */ /* 0x000fe20003800000 */
[----:B------:R-:W-:Y:S01]  /*0040*/  BSSY B0, `(.L_x_0) ;  /* 0x0000016000007945 */ /* 0x000fe20003800000 */
[----:B--2---:R-:W-:-:S02]  /*0050*/  SHF.R.U32.HI R2, RZ, 0x5, R18 ;  /* 0x00000005ff027819 */ /* 0x004fc40000011612 */
[----:B------:R-:W-:-:S03]  /*0060*/  SHF.R.U32.HI R6, RZ, 0x7, R18 ;  /* 0x00000007ff067819 */ /* 0x000fc60000011612 */
[----:B------:R-:W2:Y:S04]  /*0070*/  SHFL.IDX PT, R0, R2, RZ, 0x1f ;  /* 0x00001fff02007589 */ /* 0x000ea800000e0000 */
[----:B------:R4:W1:Y:S01]  /*0080*/  SHFL.IDX PT, R10, R6, RZ, 0x1f ;  /* 0x00001fff060a7589 */ /* 0x00086200000e0000 */
[----:B--2---:R-:W-:Y:S02]  /*0090*/  ISETP.NE.OR P0, PT, R0, RZ, !P0 ;  /* 0x000000ff0000720c */ /* 0x004fe40004705670 */
[----:B------:R-:W-:-:S11]  /*00a0*/  SHF.R.S32.HI R3, RZ, 0x1f, R0 ;  /* 0x0000001fff037819 */ /* 0x000fd60000011400 */
[----:B-1-34-:R-:W-:Y:S05]  /*00b0*/  @P0 BRA `(.L_x_1) ;  /* 0x0000000000380947 */ /* 0x01afea0003800000 */
[----:B------:R-:W-:Y:S02]  /*00c0*/  ULDC.64 UR4, c[0x0][0x198] ;  /* 0x0000660000047ab9 */ /* 0x000fe40000000a00 */
[----:B------:R-:W-:Y:S02]  /*00d0*/  UIADD3 UR6, UP0, UR4, 0xf0, URZ ;  /* 0x000000f004067890 */ /* 0x000fe4000ff1e03f */
[----:B------:R-:W-:Y:S02]  /*00e0*/  UIADD3 UR8, UP1, UR4, 0x1f0, URZ ;  /* 0x000001f004087890 */ /* 0x000fe4000ff3e03f */
[----:B------:R-:W-:Y:S02]  /*00f0*/  UIADD3 UR10, UP2, UR4, 0x3f0, URZ ;  /* 0x000003f0040a7890 */ /* 0x000fe4000ff5e03f */
[----:B------:R-:W-:Y:S02]  /*0100*/  UIADD3 UR4, UP3, UR4, 0x4f0, URZ ;  /* 0x000004f004047890 */ /* 0x000fe4000ff7e03f */
[----:B------:R-:W-:-:S02]  /*0110*/  UIADD3.X UR7, URZ, UR5, URZ, UP0, !UPT ;  /* 0x000000053f077290 */ /* 0x000fc400087fe43f */
[----:B------:R-:W-:Y:S02]  /*0120*/  UIADD3.X UR9, URZ, UR5, URZ, UP1, !UPT ;  /* 0x000000053f097290 */ /* 0x000fe40008ffe43f */
[----:B------:R-:W-:Y:S02]  /*0130*/  UIADD3.X UR11, URZ, UR5, URZ, UP2, !UPT ;  /* 0x000000053f0b7290 */ /* 0x000fe400097fe43f */
[----:B------:R-:W-:-:S03]  /*0140*/  UIADD3.X UR5, URZ, UR5, URZ, UP3, !UPT ;  /* 0x000000053f057290 */ /* 0x000fc60009ffe43f */
[----:B------:R1:W-:Y:S02]  /*0150*/  UTMACCTL.PF [UR6] ;  /* 0x00000000060079b9 */ /* 0x0003e40008040000 */
[----:B------:R1:W-:Y:S02]  /*0160*/  UTMACCTL.PF [UR8] ;  /* 0x00000000080079b9 */ /* 0x0003e40008040000 */
[----:B------:R1:W-:Y:S02]  /*0170*/  UTMACCTL.PF [UR10] ;  /* 0x000000000a0079b9 */ /* 0x0003e40008040000 */
[----:B------:R1:W-:Y:S02]  /*0180*/  UTMACCTL.PF [UR4] ;  /* 0x00000000040079b9 */ /* 0x0003e40008040000 */
[----:B-1----:R-:W-:Y:S01]  /*0190*/  NOP ;  /* 0x0000000000007918 */ /* 0x002fe20000000000 */
.L_x_1:
[----:B------:R-:W-:Y:S05]  /*01a0*/  BSYNC B0 ;  /* 0x0000000000007941 */ /* 0x000fea0003800000 */
.L_x_0:
[----:B------:R-:W-:Y:S01]  /*01b0*/  ULDC.64 UR4, c[0x0][0x590] ;  /* 0x0001640000047ab9 */ /* 0x000fe20000000a00 */
[----:B------:R-:W-:Y:S01]  /*01c0*/  LEA.HI R3, R3, R0, RZ, 0x2 ;  /* 0x0000000003037211 */ /* 0x000fe200078f10ff */
[----:B------:R-:W-:Y:S01]  /*01d0*/  ULDC.64 UR42, c[0x0][0x208] ;  /* 0x00008200002a7ab9 */ /* 0x000fe20000000a00 */
[----:B------:R-:W-:Y:S01]  /*01e0*/  ISETP.NE.U32.AND P1, PT, RZ, UR4, PT ;  /* 0x00000004ff007c0c */ /* 0x000fe2000bf25070 */
[----:B------:R-:W-:Y:S01]  /*01f0*/  IMAD.MOV.U32 R6, RZ, RZ, R4 ;  /* 0x000000ffff067224 */ /* 0x000fe200078e0004 */
[----:B------:R-:W-:Y:S02]  /*0200*/  LOP3.LUT R3, R3, 0xfffffffc, RZ, 0xc0, !PT ;  /* 0xfffffffc03037812 */ /* 0x000fe400078ec0ff */
[----:B------:R-:W-:Y:S02]  /*0210*/  ISETP.NE.AND.EX P2, PT, RZ, UR5, PT, P1 ;  /* 0x00000005ff007c0c */ /* 0x000fe4000bf45310 */
[----:B------:R-:W-:Y:S01]  /*0220*/  PRMT R8, RZ, 0x7610, R8 ;  /* 0x00007610ff087816 */ /* 0x000fe20000000008 */
[----:B------:R-:W-:Y:S01]  /*0230*/  IMAD.IADD R0, R0, 0x1, -R3 ;  /* 0x0000000100007824 */ /* 0x000fe200078e0a03 */
[----:B------:R-:W-:-:S09]  /*0240*/  MOV R7, R5 ;  /* 0x0000000500077202 */ /* 0x000fd20000000f00 */
[----:B------:R-:W-:Y:S05]  /*0250*/  @P2 BRA `(.L_x_2) ;  /* 0x0000000000302947 */ /* 0x000fea0003800000 */
[----:B------:R-:W-:Y:S02]  /*0260*/  ULDC.64 UR6, c[0x0][0x588] ;  /* 0x0001620000067ab9 */ /* 0x000fe40000000a00 */
[----:B------:R-:W-:-:S04]  /*0270*/  ISETP.NE.U32.AND P0, PT, RZ, UR6, PT ;  /* 0x00000006ff007c0c */ /* 0x000fc8000bf05070 */
[----:B------:R-:W-:-:S13]  /*0280*/  ISETP.NE.AND.EX P0, PT, RZ, UR7, PT, P0 ;  /* 0x00000007ff007c0c */ /* 0x000fda000bf05300 */
[----:B------:R-:W-:Y:S05]  /*0290*/  @!P0 BRA `(.L_x_3) ;  /* 0x0000000000108947 */ /* 0x000fea0003800000 */
[----:B------:R-:W2:Y:S01]  /*02a0*/  LDG.E R3, desc[UR42][R6.64] ;  /* 0x0000002a06037981 */ /* 0x000ea2000c1e1900 */
[----:B------:R-:W-:Y:S01]  /*02b0*/  IMAD.MOV.U32 R8, RZ, RZ, 0x1 ;  /* 0x00000001ff087424 */ /* 0x000fe200078e00ff */
[----:B--2---:R-:W-:Y:S01]  /*02c0*/  FSETP.NEU.AND P3, PT, R3, RZ, PT ;  /* 0x000000ff0300720b */ /* 0x004fe20003f6d000 */
[----:B------:R-:W-:-:S12]  /*02d0*/  BRA `(.L_x_2) ;  /* 0x0000000000107947 */ /* 0x000fd80003800000 */
.L_x_3:
[----:B------:R-:W-:Y:S01]  /*02e0*/  ULDC UR6, c[0x0][0x580] ;  /* 0x0001600000067ab9 */ /* 0x000fe20000000800 */
[----:B------:R-:W-:Y:S01]  /*02f0*/  IMAD.MOV.U32 R8, RZ, RZ, 0x1 ;  /* 0x00000001ff087424 */ /* 0x000fe200078e00ff */
[----:B------:R-:W-:Y:S02]  /*0300*/  FSETP.NEU.AND P3, PT, RZ, UR6, PT ;  /* 0x00000006ff007c0b */ /* 0x000fe4000bf6d000 */
[----:B------:R-:W-:-:S11]  /*0310*/  CS2R R6, SRZ ;  /* 0x0000000000067805 */ /* 0x000fd6000001ff00 */
.L_x_2:
[----:B------:R-:W-:Y:S02]  /*0320*/  ISETP.NE.U32.AND P0, PT, R6, RZ, PT ;  /* 0x000000ff0600720c */ /* 0x000fe40003f05070 */
[----:B------:R-:W-:Y:S02]  /*0330*/  ISETP.NE.AND.EX P1, PT, RZ, UR5, PT, P1 ;  /* 0x00000005ff007c0c */ /* 0x000fe4000bf25310 */
[----:B------:R-:W-:Y:S02]  /*0340*/  ISETP.NE.AND.EX P0, PT, R7, RZ, PT, P0 ;  /* 0x000000ff0700720c */ /* 0x000fe40003f05300 */
[----:B------:R-:W-:-:S11]  /*0350*/  MOV R3, 0x1 ;  /* 0x0000000100037802 */ /* 0x000fd60000000f00 */
[----:B------:R-:W-:Y:S05]  /*0360*/  @P0 BRA P1, `(.L_x_4) ;  /* 0x0000000000300947 */ /* 0x000fea0000800000 */
[----:B------:R-:W-:Y:S02]  /*0370*/  ISETP.NE.U32.AND P1, PT, RZ, UR4, PT ;  /* 0x00000004ff007c0c */ /* 0x000fe4000bf25070 */
[----:B------:R-:W-:Y:S02]  /*0380*/  ISETP.NE.U32.AND P0, PT, R6, RZ, PT ;  /* 0x000000ff0600720c */ /* 0x000fe40003f05070 */
[----:B------:R-:W-:Y:S02]  /*0390*/  ISETP.NE.AND.EX P1, PT, RZ, UR5, PT, P1 ;  /* 0x00000005ff007c0c */ /* 0x000fe4000bf25310 */
[----:B------:R-:W-:Y:S02]  /*03a0*/  PRMT R3, R8, 0x9910, RZ ;  /* 0x0000991008037816 */ /* 0x000fe400000000ff */
[----:B------:R-:W-:Y:S02]  /*03b0*/  ISETP.NE.AND.EX P0, PT, R7, RZ, PT, P0 ;  /* 0x000000ff0700720c */ /* 0x000fe40003f05300 */
[----:B------:R-:W-:-:S02]  /*03c0*/  ISETP.NE.AND P4, PT, R3, RZ, PT ;  /* 0x000000ff0300720c */ /* 0x000fc40003f85270 */
[----:B------:R-:W-:Y:S02]  /*03d0*/  SEL R6, RZ, 0xffffffff, P3 ;  /* 0xffffffffff067807 */ /* 0x000fe40001800000 */
[----:B------:R-:W-:-:S04]  /*03e0*/  SEL R3, RZ, 0xffffffff, P0 ;  /* 0xffffffffff037807 */ /* 0x000fc80000000000 */
[----:B------:R-:W-:-:S04]  /*03f0*/  @P1 SEL R6, R3, R6, !P4 ;  /* 0x0000000603061207 */ /* 0x000fc80006000000 */
[----:B------:R-:W-:-:S04]  /*0400*/  LOP3.LUT R6, R6, 0x1, RZ, 0xc0, !PT ;  /* 0x0000000106067812 */ /* 0x000fc800078ec0ff */
[----:B------:R-:W-:-:S04]  /*0410*/  ISETP.NE.U32.AND P0, PT, R6, 0x1, PT ;  /* 0x000000010600780c */ /* 0x000fc80003f05070 */
[----:B------:R-:W-:-:S09]  /*0420*/  SEL R3, RZ, 0x1, !P0 ;  /* 0x00000001ff037807 */ /* 0x000fd20004000000 */
.L_x_4:
[----:B------:R-:W1:Y:S02]  /*0430*/  SHFL.IDX PT, R7, R2, RZ, 0x1f ;  /* 0x00001fff02077589 */ /* 0x000e6400000e0000 */
[----:B-1----:R-:W-:-:S13]  /*0440*/  ISETP.NE.AND P0, PT, R7, RZ, PT ;  /* 0x000000ff0700720c */ /* 0x002fda0003f05270 */
[----:B------:R-:W-:Y:S05]  /*0450*/  @P0 BRA `(.L_x_5) ;  /* 0x0000000000580947 */ /* 0x000fea0003800000 */
[----:B------:R-:W1:Y:S01]  /*0460*/  S2UR UR8, SR_CgaCtaId ;  /* 0x00000000000879c3 */ /* 0x000e620000008800 */
[----:B------:R-:W-:Y:S01]  /*0470*/  UMOV UR4, 0x400 ;  /* 0x0000040000047882 */ /* 0x000fe20000000000 */
[----:B------:R-:W-:Y:S01]  /*0480*/  UMOV UR5, 0x1 ;  /* 0x0000000100057882 */ /* 0x000fe20000000000 */
[----:B------:R-:W-:Y:S01]  /*0490*/  UMOV UR6, 0x4 ;  /* 0x0000000400067882 */ /* 0x000fe20000000000 */
[----:B------:R-:W-:Y:S01]  /*04a0*/  ELECT P0, URZ, PT ;  /* 0x00000000003f782f */ /* 0x000fe20003800000 */
[----:B------:R-:W-:-:S04]  /*04b0*/  UIADD3 UR6, -UR6, 0x100000, URZ ;  /* 0x0010000006067890 */ /* 0x000fc8000fffe13f */
[----:B------:R-:W-:Y:S02]  /*04c0*/  USHF.L.U32 UR7, UR6, 0xb, URZ ;  /* 0x0000000b06077899 */ /* 0x000fe4000800063f */
[----:B------:R-:W-:Y:S02]  /*04d0*/  USHF.L.U32 UR6, UR6, 0x1, URZ ;  /* 0x0000000106067899 */ /* 0x000fe4000800063f */
[----:B-1----:R-:W-:Y:S02]  /*04e0*/  ULEA UR8, UR8, UR4, 0x18 ;  /* 0x0000000408087291 */ /* 0x002fe4000f8ec03f */
[----:B------:R-:W-:-:S04]  /*04f0*/  UIADD3 UR4, -UR5, 0x100000, URZ ;  /* 0x0010000005047890 */ /* 0x000fc8000fffe13f */
[----:B------:R-:W-:Y:S02]  /*0500*/  USHF.L.U32 UR5, UR4, 0xb, URZ ;  /* 0x0000000b04057899 */ /* 0x000fe4000800063f */
[----:B------:R-:W-:Y:S01]  /*0510*/  USHF.L.U32 UR4, UR4, 0x1, URZ ;  /* 0x0000000104047899 */ /* 0x000fe2000800063f */
[----:B------:R-:W1:Y:S11]  /*0520*/  FENCE.VIEW.ASYNC.S ;  /* 0x00000000000073c6 */ /* 0x000e760000000000 */
[----:B-1----:R1:W2:Y:S01]  /*0530*/  SYNCS.EXCH.64 URZ, [UR8], UR4 ;  /* 0x00000004083f75b2 */ /* 0x0022a20008000100 */
[----:B------:R1:W3:Y:S01]  /*0540*/  SYNCS.EXCH.64 URZ, [UR8+0x20], UR6 ;  /* 0x00002006083f75b2 */ /* 0x0002e20008000100 */
[----:B------:R1:W4:Y:S01]  /*0550*/  SYNCS.EXCH.64 URZ, [UR8+0x8], UR4 ;  /* 0x00000804083f75b2 */ /* 0x0003220008000100 */
[----:B------:R1:W1:Y:S01]  /*0560*/  SYNCS.EXCH.64 URZ, [UR8+0x28], UR6 ;  /* 0x00002806083f75b2 */ /* 0x0002620008000100 */
[----:B------:R1:W1:Y:S01]  /*0570*/  SYNCS.EXCH.64 URZ, [UR8+0x10], UR4 ;  /* 0x00001004083f75b2 */ /* 0x0002620008000100 */
[----:B------:R1:W1:Y:S01]  /*0580*/  SYNCS.EXCH.64 URZ, [UR8+0x30], UR6 ;  /* 0x00003006083f75b2 */ /* 0x0002620008000100 */
[----:B------:R1:W1:Y:S01]  /*0590*/  SYNCS.EXCH.64 URZ, [UR8+0x18], UR4 ;  /* 0x00001804083f75b2 */ /* 0x0002620008000100 */
[----:B------:R1:W1:Y:S01]  /*05a0*/  SYNCS.EXCH.64 URZ, [UR8+0x38], UR6 ;  /* 0x00003806083f75b2 */ /* 0x0002620008000100 */
[----:B------:R-:W-:Y:S01]  /*05b0*/  NOP ;  /* 0x0000000000007918 */ /* 0x000fe20000000000 */
.L_x_5:
[----:B------:R-:W5:Y:S01]  /*05c0*/  SHFL.IDX PT, R6, R2, RZ, 0x1f ;  /* 0x00001fff02067589 */ /* 0x000f6200000e0000 */
[----:B------:R-:W-:Y:S01]  /*05d0*/  NOP ;  /* 0x0000000000007918 */ /* 0x000fe20000000000 */
[----:B-----5:R-:W-:-:S13]  /*05e0*/  ISETP.NE.AND P0, PT, R6, RZ, PT ;  /* 0x000000ff0600720c */ /* 0x020fda0003f05270 */
[----:B------:R-:W-:Y:S05]  /*05f0*/  @P0 BRA `(.L_x_6) ;  /* 0x0000000000580947 */ /* 0x000fea0003800000 */
[----:B-1----:R-:W1:Y:S01]  /*0600*/  S2UR UR5, SR_CgaCtaId ;  /* 0x00000000000579c3 */ /* 0x002e620000008800 */
[----:B------:R-:W-:Y:S01]  /*0610*/  UMOV UR4, 0x400 ;  /* 0x0000040000047882 */ /* 0x000fe20000000000 */
[----:B------:R-:W-:Y:S01]  /*0620*/  UMOV UR6, 0x20 ;  /* 0x0000002000067882 */ /* 0x000fe20000000000 */
[----:B------:R-:W-:Y:S01]  /*0630*/  UMOV UR7, 0x100 ;  /* 0x0000010000077882 */ /* 0x000fe20000000000 */
[----:B------:R-:W-:Y:S01]  /*0640*/  ELECT P0, URZ, PT ;  /* 0x00000000003f782f */ /* 0x000fe20003800000 */
[----:B-1----:R-:W-:Y:S02]  /*0650*/  ULEA UR8, UR5, UR4, 0x18 ;  /* 0x0000000405087291 */ /* 0x002fe4000f8ec03f */
[----:B------:R-:W-:-:S04]  /*0660*/  UIADD3 UR4, -UR6, 0x100000, URZ ;  /* 0x0010000006047890 */ /* 0x000fc8000fffe13f */
[----:B------:R-:W-:Y:S02]  /*0670*/  USHF.L.U32 UR5, UR4, 0xb, URZ ;  /* 0x0000000b04057899 */ /* 0x000fe4000800063f */
[----:B------:R-:W-:Y:S02]  /*0680*/  USHF.L.U32 UR4, UR4, 0x1, URZ ;  /* 0x0000000104047899 */ /* 0x000fe4000800063f */
[----:B------:R-:W-:-:S04]  /*0690*/  UIADD3 UR6, -UR7, 0x100000, URZ ;  /* 0x0010000007067890 */ /* 0x000fc8000fffe13f */
[----:B------:R-:W-:Y:S02]  /*06a0*/  USHF.L.U32 UR7, UR6, 0xb, URZ ;  /* 0x0000000b06077899 */ /* 0x000fe4000800063f */
[----:B------:R-:W-:Y:S01]  /*06b0*/  USHF.L.U32 UR6, UR6, 0x1, URZ ;  /* 0x0000000106067899 */ /* 0x000fe2000800063f */
[----:B------:R-:W1:Y:S03]  /*06c0*/  FENCE.VIEW.ASYNC.S ;  /* 0x00000000000073c6 */ /* 0x000e660000000000 */
[----:B-1----:R1:W1:Y:S08]  /*06d0*/  SYNCS.EXCH.64 URZ, [UR8+0x40], UR4 ;  /* 0x00004004083f75b2 */ /* 0x0022700008000100 */
[----:B------:R1:W1:Y:S01]  /*06e0*/  SYNCS.EXCH.64 URZ, [UR8+0x60], UR6 ;  /* 0x00006006083f75b2 */ /* 0x0002620008000100 */
[----:B------:R1:W1:Y:S01]  /*06f0*/  SYNCS.EXCH.64 URZ, [UR8+0x48], UR4 ;  /* 0x00004804083f75b2 */ /* 0x0002620008000100 */
[----:B------:R1:W1:Y:S01]  /*0700*/  SYNCS.EXCH.64 URZ, [UR8+0x68], UR6 ;  /* 0x00006806083f75b2 */ /* 0x0002620008000100 */
[----:B------:R1:W1:Y:S01]  /*0710*/  SYNCS.EXCH.64 URZ, [UR8+0x50], UR4 ;  /* 0x00005004083f75b2 */ /* 0x0002620008000100 */
[----:B------:R1:W1:Y:S01]  /*0720*/  SYNCS.EXCH.64 URZ, [UR8+0x70], UR6 ;  /* 0x00007006083f75b2 */ /* 0x0002620008000100 */
[----:B------:R1:W1:Y:S01]  /*0730*/  SYNCS.EXCH.64 URZ, [UR8+0x58], UR4 ;  /* 0x00005804083f75b2 */ /* 0x0002620008000100 */
[----:B------:R1:W1:Y:S01]  /*0740*/  SYNCS.EXCH.64 URZ, [UR8+0x78], UR6 ;  /* 0x00007806083f75b2 */ /* 0x0002620008000100 */
[----:B------:R-:W-:Y:S01]  /*0750*/  NOP ;  /* 0x0000000000007918 */ /* 0x000fe20000000000 */
.L_x_6:
[----:B------:R-:W-:Y:S01]  /*0760*/  SHF.R.S32.HI R9, RZ, 0x1f, R18 ;  /* 0x0000001fff097819 */ /* 0x000fe20000011412 */
[----:B------:R-:W5:Y:S01]  /*0770*/  SHFL.IDX PT, R2, R2, RZ, 0x1f ;  /* 0x00001fff02027589 */ /* 0x000f6200000e0000 */
[----:B-1----:R-:W1:Y:S01]  /*0780*/  S2UR UR8, SR_CTAID.X ;  /* 0x00000000000879c3 */ /* 0x002e620000002500 */
[----:B------:R-:W-:Y:S02]  /*0790*/  ELECT P0, URZ, PT ;  /* 0x00000000003f782f */ /* 0x000fe40003800000 */
[----:B------:R-:W-:Y:S01]  /*07a0*/  LEA.HI R9, R9, R18, RZ, 0x7 ;  /* 0x0000001209097211 */ /* 0x000fe200078f38ff */
[----:B------:R-:W2:Y:S01]  /*07b0*/  S2R R6, SR_CTAID.Y ;  /* 0x0000000000067919 */ /* 0x000ea20000002600 */
[----:B------:R-:W-:Y:S01]  /*07c0*/  SHF.R.S32.HI R12, RZ, 0x1f, R7 ;  /* 0x0000001fff0c7819 */ /* 0x000fe20000011407 */
[----:B------:R-:W-:Y:S01]  /*07d0*/  ULDC UR4, c[0x0][0x150] ;  /* 0x0000540000047ab9 */ /* 0x000fe20000000800 */
[----:B------:R-:W-:Y:S01]  /*07e0*/  LOP3.LUT R9, R9, 0xffffff80, RZ, 0xc0, !PT ;  /* 0xffffff8009097812 */ /* 0x000fe200078ec0ff */
[----:B------:R-:W-:Y:S01]  /*07f0*/  NOP ;  /* 0x0000000000007918 */ /* 0x000fe20000000000 */
[----:B------:R-:W-:Y:S01]  /*0800*/  LEA.HI R12, R12, R7, RZ, 0x2 ;  /* 0x000000070c0c7211 */ /* 0x000fe200078f10ff */
[----:B------:R-:W-:Y:S01]  /*0810*/  UMOV UR38, 0x1 ;  /* 0x0000000100267882 */ /* 0x000fe20000000000 */
[----:B------:R-:W-:Y:S01]  /*0820*/  ISETP.NE.AND P4, PT, R0, RZ, PT ;  /* 0x000000ff0000720c */ /* 0x000fe20003f85270 */
[----:B------:R-:W-:Y:S01]  /*0830*/  IMAD.IADD R11, R18, 0x1, -R9 ;  /* 0x00000001120b7824 */ /* 0x000fe200078e0a09 */
[----:B------:R-:W-:-:S02]  /*0840*/  LOP3.LUT R12, R12, 0x3ffffffc, RZ, 0xc0, !PT ;  /* 0x3ffffffc0c0c7812 */ /* 0x000fc400078ec0ff */
[----:B------:R-:W-:Y:S02]  /*0850*/  MOV R152, 0x1 ;  /* 0x0000000100987802 */ /* 0x000fe40000000f00 */
[----:B------:R-:W-:Y:S01]  /*0860*/  SHF.R.S32.HI R8, RZ, 0x1f, R11 ;  /* 0x0000001fff087819 */ /* 0x000fe2000001140b */
[----:B------:R-:W-:Y:S01]  /*0870*/  IMAD.IADD R12, R7, 0x1, -R12 ;  /* 0x00000001070c7824 */ /* 0x000fe200078e0a0c */
[----:B------:R-:W-:Y:S02]  /*0880*/  ISETP.NE.AND P5, PT, R10, RZ, PT ;  /* 0x000000ff0a00720c */ /* 0x000fe40003fa5270 */
[----:B------:R-:W-:Y:S02]  /*0890*/  LEA.HI R8, R8, R11, RZ, 0x3 ;  /* 0x0000000b08087211 */ /* 0x000fe400078f18ff */
[----:B-----5:R-:W-:Y:S02]  /*08a0*/  ISETP.NE.OR P0, PT, R2, RZ, !P0 ;  /* 0x000000ff0200720c */ /* 0x020fe40004705670 */
[----:B-1----:R-:W-:-:S02]  /*08b0*/  I2FP.F32.U32 R13, UR8 ;  /* 0x00000008000d7c45 */ /* 0x002fc40008201000 */
[--C-:B------:R-:W-:Y:S02]  /*08c0*/  SHF.R.S32.HI R2, RZ, 0x3, R8.reuse ;  /* 0x00000003ff027819 */ /* 0x100fe40000011408 */
[----:B------:R-:W-:Y:S01]  /*08d0*/  SHF.R.S32.HI R9, RZ, 0x1f, R8 ;  /* 0x0000001fff097819 */ /* 0x000fe20000011408 */
[----:B------:R-:W-:Y:S01]  /*08e0*/  FMUL R13, R13, UR4 ;  /* 0x000000040d0d7c20 */ /* 0x000fe20008400000 */
[----:B------:R-:W1:Y:S01]  /*08f0*/  LDC R8, c[0x0][0x144] ;  /* 0x00005100ff087b82 */ /* 0x000e620000000800 */
[----:B------:R-:W-:Y:S01]  /*0900*/  ULDC UR4, c[0x0][0x154] ;  /* 0x0000550000047ab9 */ /* 0x000fe20000000800 */
[----:B------:R-:W-:Y:S02]  /*0910*/  LEA.HI R9, R9, R2, RZ, 0x2 ;  /* 0x0000000209097211 */ /* 0x000fe400078f10ff */
[----:B--2---:R-:W-:Y:S01]  /*0920*/  I2FP.F32.U32 R14, R6 ;  /* 0x00000006000e7245 */ /* 0x004fe20000201000 */
[----:B------:R-:W2:Y:S01]  /*0930*/  F2I.U32.TRUNC.NTZ R13, R13 ;  /* 0x0000000d000d7305 */ /* 0x000ea2000020f000 */
[----:B------:R-:W-:Y:S01]  /*0940*/  LOP3.LUT R9, R9, 0xfffffffc, RZ, 0xc0, !PT ;  /* 0xfffffffc09097812 */ /* 0x000fe200078ec0ff */
[----:B------:R-:W-:Y:S01]  /*0950*/  VOTEU.ALL UP0, P0 ;  /* 0x00000000003f7886 */ /* 0x000fe20000000000 */
[----:B------:R-:W-:Y:S01]  /*0960*/  VOTEU.ALL UP1, P0 ;  /* 0x00000000003f7886 */ /* 0x000fe20000020000 */
[----:B------:R-:W-:Y:S01]  /*0970*/  FMUL R14, R14, UR4 ;  /* 0x000000040e0e7c20 */ /* 0x000fe20008400000 */
[----:B------:R-:W-:Y:S01]  /*0980*/  IADD3 R9, R2, -R9, RZ ;  /* 0x8000000902097210 */ /* 0x000fe20007ffe0ff */
[----:B------:R-:W-:Y:S01]  /*0990*/  UMOV UR4, 0x20 ;  /* 0x0000002000047882 */ /* 0x000fe20000000000 */
[----:B------:R-:W5:Y:S01]  /*09a0*/  @!UP0 S2UR UR7, SR_CgaCtaId ;  /* 0x00000000000789c3 */ /* 0x000f620000008800 */
[----:B------:R-:W-:Y:S01]  /*09b0*/  @!UP0 UMOV UR6, 0x400 ;  /* 0x0000040000068882 */ /* 0x000fe20000000000 */
[----:B------:R-:W-:-:S04]  /*09c0*/  @!UP0 UIADD3 UR4, -UR4, 0x100000, URZ ;  /* 0x0010000004048890 */ /* 0x000fc8000fffe13f */
[----:B------:R-:W-:Y:S02]  /*09d0*/  @!UP0 USHF.L.U32 UR5, UR4, 0xb, URZ ;  /* 0x0000000b04058899 */ /* 0x000fe4000800063f */
[----:B------:R-:W-:Y:S01]  /*09e0*/  @!UP0 USHF.L.U32 UR4, UR4, 0x1, URZ ;  /* 0x0000000104048899 */ /* 0x000fe2000800063f */
[----:B------:R-:W-:Y:S01]  /*09f0*/  IMAD R12, R12, 0x4, R9 ;  /* 0x000000040c0c7824 */ /* 0x000fe200078e0209 */
[----:B------:R-:W3:Y:S03]  /*0a00*/  F2I.U32.TRUNC.NTZ R14, R14 ;  /* 0x0000000e000e7305 */ /* 0x000ee6000020f000 */
[C---:B------:R-:W-:Y:S01]  /*0a10*/  IMAD.SHL.U32 R153, R12.reuse, 0x4, RZ ;  /* 0x000000040c997824 */ /* 0x040fe200078e00ff */
[----:B------:R-:W-:Y:S01]  /*0a20*/  LEA.HI R2, R12, R12, RZ, 0x1 ;  /* 0x0000000c0c027211 */ /* 0x000fe200078f08ff */
[----:B--2---:R-:W-:Y:S01]  /*0a30*/  IMAD.MOV R15, RZ, RZ, -R13 ;  /* 0x000000ffff0f7224 */ /* 0x004fe200078e0a0d */
[----:B------:R-:W2:Y:S02]  /*0a40*/  LDC R9, c[0x0][0x148] ;  /* 0x00005200ff097b82 */ /* 0x000ea40000000800 */
[----:B------:R-:W-:Y:S01]  /*0a50*/  LOP3.LUT R13, R2, 0xfffffffe, RZ, 0xc0, !PT ;  /* 0xfffffffe020d7812 */ /* 0x000fe200078ec0ff */
[----:B-1----:R-:W-:Y:S01]  /*0a60*/  IMAD R8, R8, R15, UR8 ;  /* 0x0000000808087e24 */ /* 0x002fe2000f8e020f */
[----:B------:R-:W-:-:S02]  /*0a70*/  LOP3.LUT R153, R12, 0xc, R153, 0x78, !PT ;  /* 0x0000000c0c997812 */ /* 0x000fc400078e7899 */
[----:B------:R-:W-:Y:S01]  /*0a80*/  IADD3 R13, R12, -R13, RZ ;  /* 0x8000000d0c0d7210 */ /* 0x000fe20007ffe0ff */
[----:B------:R-:W-:Y:S01]  /*0a90*/  VIADD R12, R10, 0xffffffff ;  /* 0xffffffff0a0c7836 */ /* 0x000fe20000000000 */
[----:B------:R-:W1:Y:S01]  /*0aa0*/  LDC R15, c[0x0][0x140] ;  /* 0x00005000ff0f7b82 */ /* 0x000e620000000800 */
[----:B---3--:R-:W-:Y:S01]  /*0ab0*/  IMAD.MOV R24, RZ, RZ, -R14 ;  /* 0x000000ffff187224 */ /* 0x008fe200078e0a0e */
[----:B------:R-:W-:Y:S01]  /*0ac0*/  ISETP.NE.AND P1, PT, R13, R8, PT ;  /* 0x000000080d00720c */ /* 0x000fe20003f25270 */
[----:B-----5:R-:W-:Y:S01]  /*0ad0*/  @!UP0 ULEA UR6, UR7, UR6, 0x18 ;  /* 0x0000000607068291 */ /* 0x020fe2000f8ec03f */
[----:B------:R-:W-:Y:S01]  /*0ae0*/  VOTEU.ALL UP0, P0 ;  /* 0x00000000003f7886 */ /* 0x000fe20000000000 */
[----:B------:R-:W-:-:S04]  /*0af0*/  LOP3.LUT P0, RZ, R11, 0x7, RZ, 0xc0, !PT ;  /* 0x000000070bff7812 */ /* 0x000fc8000780c0ff */
[----:B------:R-:W-:-:S06]  /*0b00*/  ISETP.LT.U32.AND P0, PT, R153, 0x2, !P0 ;  /* 0x000000029900780c */ /* 0x000fcc0004701070 */
[----:B------:R-:W-:Y:S01]  /*0b10*/  @P1 LEA.HI R2, R153, R153, RZ, 0x1 ;  /* 0x0000009999021211 */ /* 0x000fe200078f08ff */
[----:B--2---:R-:W-:Y:S01]  /*0b20*/  IMAD R13, R9, R24, R6 ;  /* 0x00000018090d7224 */ /* 0x004fe200078e0206 */
[----:B------:R-:W-:Y:S01]  /*0b30*/  SEL R11, RZ, 0x1, !P0 ;  /* 0x00000001ff0b7807 */ /* 0x000fe20004000000 */
[----:B------:R-:W2:Y:S02]  /*0b40*/  FENCE.VIEW.ASYNC.S ;  /* 0x00000000000073c6 */ /* 0x000ea40000000000 */
[----:B--2---:R2:W3:Y:S01]  /*0b50*/  @!UP0 SYNCS.EXCH.64 URZ, [UR6+0x80], UR4 ;  /* 0x00008004063f85b2 */ /* 0x0044e20008000100 */
[----:B------:R-:W-:Y:S02]  /*0b60*/  @P1 SHF.R.S32.HI R2, RZ, 0x1, R2 ;  /* 0x00000001ff021819 */ /* 0x000fe40000011402 */
[----:B------:R-:W-:Y:S02]  /*0b70*/  ISETP.GE.U32.AND P0, PT, R12, 0x2, PT ;  /* 0x000000020c00780c */ /* 0x000fe40003f06070 */
[----:B------:R-:W-:-:S02]  /*0b80*/  @P1 ISETP.NE.AND P6, PT, R2, R13, PT ;  /* 0x0000000d0200120c */ /* 0x000fc40003fc5270 */
[----:B-1----:R-:W-:Y:S02]  /*0b90*/  ISETP.EQ.U32.AND P3, PT, R15, 0x1, PT ;  /* 0x000000010f00780c */ /* 0x002fe40003f62070 */
[----:B------:R-:W-:Y:S02]  /*0ba0*/  @P1 SEL R152, RZ, 0x1, P6 ;  /* 0x00000001ff981807 */ /* 0x000fe40003000000 */
[C---:B------:R-:W-:Y:S02]  /*0bb0*/  ISETP.EQ.OR P1, PT, R0.reuse, 0x3, !P4 ;  /* 0x000000030000780c */ /* 0x040fe40006722670 */
[----:B------:R-:W-:Y:S02]  /*0bc0*/  ISETP.EQ.AND P6, PT, R0, 0x2, !P5 ;  /* 0x000000020000780c */ /* 0x000fe40006fc2270 */
[----:B------:R-:W-:Y:S01]  /*0bd0*/  ISETP.EQ.AND P1, PT, R10, RZ, P1 ;  /* 0x000000ff0a00720c */ /* 0x000fe20000f22270 */
[----:B------:R2:W1:Y:S01]  /*0be0*/  @!UP1 SYNCS.EXCH.64 URZ, [UR6+0x88], UR4 ;  /* 0x00008804063f95b2 */ /* 0x0004620008000100 */
[----:B------:R-:W-:Y:S01]  /*0bf0*/  SEL R19, RZ, 0x1, !P6 ;  /* 0x00000001ff137807 */ /* 0x000fe20007000000 */
[----:B------:R-:W-:Y:S01]  /*0c00*/  NOP ;  /* 0x0000000000007918 */ /* 0x000fe20000000000 */
[----:B------:R-:W-:-:S02]  /*0c10*/  SEL R22, RZ, 0x1, !P1 ;  /* 0x00000001ff167807 */ /* 0x000fc40004800000 */
[----:B------:R-:W-:Y:S02]  /*0c20*/  LOP3.LUT R152, R152, R11, RZ, 0xc0, !PT ;  /* 0x0000000b98987212 */ /* 0x000fe400078ec0ff */
[----:B------:R-:W-:Y:S02]  /*0c30*/  SEL R19, R19, 0x2, P0 ;  /* 0x0000000213137807 */ /* 0x000fe40000000000 */
[----:B------:R-:W-:Y:S01]  /*0c40*/  SEL R22, R22, 0x2, P0 ;  /* 0x0000000216167807 */ /* 0x000fe20000000000 */
[----:B--23--:R-:W-:Y:S06]  /*0c50*/  @!P3 BRA `(.L_x_7) ;  /* 0x000000000008b947 */ /* 0x00cfec0003800000 */
[----:B-1--4-:R-:W-:Y:S01]  /*0c60*/  UCGABAR_ARV ;  /* 0x00000000000079c7 */ /* 0x012fe20008000000 */
[----:B------:R-:W-:Y:S05]  /*0c70*/  BRA `(.L_x_8) ;  /* 0x0000000000047947 */ /* 0x000fea0003800000 */
.L_x_7:
[----:B-1--4-:R-:W-:Y:S01]  /*0c80*/  NOP ;  /* 0x0000000000007918 */ /* 0x012fe20000000000 */
.L_x_8:
[----:B------:R-:W1:Y:S01]  /*0c90*/  LDC R2, c[0x0][0x904] ;  /* 0x00024100ff027b82 */ /* 0x000e620000000800 */
[----:B------:R-:W-:Y:S02]  /*0ca0*/  IMAD.U32 R10, RZ, RZ, UR8 ;  /* 0x00000008ff0a7e24 */ /* 0x000fe4000f8e00ff */
[----:B------:R-:W-:Y:S01]  /*0cb0*/  IMAD.MOV.U32 R11, RZ, RZ, RZ ;  /* 0x000000ffff0b7224 */ /* 0x000fe200078e00ff */
[----:B-1----:R-:W-:-:S04]  /*0cc0*/  ISETP.NE.AND P1, PT, R2, 0x1, PT ;  /* 0x000000010200780c */ /* 0x002fc80003f25270 */
[----:B------:R-:W-:-:S09]  /*0cd0*/  P2R R7, PR, RZ, 0x2 ;  /* 0x00000002ff077803 */ /* 0x000fd20000000000 */
[----:B------:R-:W1:Y:S01]  /*0ce0*/  @P1 LDC R17, c[0x0][0x10] ;  /* 0x00000400ff111b82 */ /* 0x000e620000000800 */
[----:B------:R-:W-:Y:S01]  /*0cf0*/  @P1 MOV R7, RZ ;  /* 0x000000ff00071202 */ /* 0x000fe20000000f00 */
[----:B------:R-:W-:-:S06]  /*0d00*/  @P1 IMAD.MOV.U32 R15, RZ, RZ, RZ ;  /* 0x000000ffff0f1224 */ /* 0x000fcc00078e00ff */
[----:B------:R-:W2:Y:S01]  /*0d10*/  @!P1 LDC R13, c[0x0][0xc] ;  /* 0x00000300ff0d9b82 */ /* 0x000ea20000000800 */
[----:B------:R-:W-:Y:S01]  /*0d20*/  ULDC UR4, c[0x0][0xc] ;  /* 0x0000030000047ab9 */ /* 0x000fe20000000800 */
[----:B------:R-:W-:Y:S01]  /*0d30*/  ULDC UR5, c[0x0][0x10] ;  /* 0x0000040000057ab9 */ /* 0x000fe20000000800 */
[----:B------:R-:W-:Y:S01]  /*0d40*/  ULDC UR6, c[0x0][0x14] ;  /* 0x0000050000067ab9 */ /* 0x000fe20000000800 */
[----:B------:R-:W-:-:S04]  /*0d50*/  UIMAD.WIDE.U32 UR4, UR4, UR5, URZ ;  /* 0x00000005040472a5 */ /* 0x000fc8000f8e003f */
[----:B------:R-:W-:Y:S02]  /*0d60*/  UIMAD.WIDE.U32 UR40, UR4, UR6, URZ ;  /* 0x00000006042872a5 */ /* 0x000fe4000f8e003f */
[----:B------:R-:W-:-:S04]  /*0d70*/  UIMAD UR39, UR5, UR6, URZ ;  /* 0x00000006052772a4 */ /* 0x000fc8000f8e023f */
[----:B------:R-:W-:Y:S01]  /*0d80*/  UIADD3 UR39, UR41, UR39, URZ ;  /* 0x0000002729277290 */ /* 0x000fe2000fffe03f */
[----:B-1----:R-:W-:-:S05]  /*0d90*/  @P1 IMAD.WIDE.U32 R16, R17, UR8, R6 ;  /* 0x0000000811101c25 */ /* 0x002fca000f8e0006 */
[----:B------:R-:W-:Y:S01]  /*0da0*/  @P1 IADD3 R17, R17, R15, RZ ;  /* 0x0000000f11111210 */ /* 0x000fe20007ffe0ff */
[----:B--2---:R-:W-:-:S04]  /*0db0*/  @!P1 IMAD.WIDE.U32 R10, R6, R13, R10 ;  /* 0x0000000d060a9225 */ /* 0x004fc800078e000a */
[----:B------:R-:W-:Y:S02]  /*0dc0*/  @!P1 IMAD.MOV.U32 R16, RZ, RZ, R10 ;  /* 0x000000ffff109224 */ /* 0x000fe400078e000a */
[----:B------:R-:W-:Y:S01]  /*0dd0*/  @!P1 IMAD.MOV.U32 R17, RZ, RZ, R11 ;  /* 0x000000ffff119224 */ /* 0x000fe200078e000b */
[----:B------:R-:W-:Y:S06]  /*0de0*/  @!P3 BRA `(.L_x_9) ;  /* 0x00000000000cb947 */ /* 0x000fec0003800000 */
[----:B------:R-:W-:Y:S01]  /*0df0*/  UCGABAR_WAIT ;  /* 0x0000000000007dc7 */ /* 0x000fe20008000000 */
[----:B------:R-:W-:Y:S01]  /*0e00*/  CCTL.IVALL ;  /* 0x00000000ff00798f */ /* 0x000fe20002000000 */
[----:B------:R-:W-:Y:S05]  /*0e10*/  BRA `(.L_x_10) ;  /* 0x0000000000047947 */ /* 0x000fea0003800000 */
.L_x_9:
[----:B------:R-:W-:Y:S06]  /*0e20*/  BAR.SYNC.DEFER_BLOCKING 0x0 ;  /* 0x0000000000007b1d */ /* 0x000fec0000010000 */
.L_x_10:
[----:B------:R-:W1:Y:S01]  /*0e30*/  S2UR UR37, SR_CgaCtaId ;  /* 0x00000000002579c3 */ /* 0x000e620000008800 */
[----:B------:R-:W-:Y:S04]  /*0e40*/  BSSY B6, `(.L_x_11) ;  /* 0x00008e3000067945 */ /* 0x000fe80003800000 */
[----:B------:R-:W-:Y:S05]  /*0e50*/  @!P5 BRA `(.L_x_12) ;  /* 0x000000600038d947 */ /* 0x000fea0003800000 */
[----:B------:R-:W-:-:S13]  /*0e60*/  ISETP.GT.U32.AND P0, PT, R12, 0x1, PT ;  /* 0x000000010c00780c */ /* 0x000fda0003f04070 */
[----:B------:R-:W-:Y:S05]  /*0e70*/  @P0 BRA `(.L_x_13) ;  /* 0x0000008c007c0947 */ /* 0x000fea0003800000 */
[----:B------:R-:W-:Y:S01]  /*0e80*/  ULDC.64 UR4, c[0x0][0x8f8] ;  /* 0x00023e0000047ab9 */ /* 0x000fe20000000a00 */
[----:B------:R-:W-:Y:S01]  /*0e90*/  UMOV UR47, 0xffffffff ;  /* 0xffffffff002f7882 */ /* 0x000fe20000000000 */
[----:B------:R-:W-:Y:S01]  /*0ea0*/  ISETP.GE.U32.AND P0, PT, R16, UR4, PT ;  /* 0x0000000410007c0c */ /* 0x000fe2000bf06070 */
[----:B------:R-:W-:Y:S01]  /*0eb0*/  IMAD.MOV.U32 R158, RZ, RZ, -0x1 ;  /* 0xffffffffff9e7424 */ /* 0x000fe200078e00ff */
[----:B------:R-:W-:Y:S02]  /*0ec0*/  PRMT R154, RZ, 0x7610, R154 ;  /* 0x00007610ff9a7816 */ /* 0x000fe4000000009a */
[----:B------:R-:W-:Y:S02]  /*0ed0*/  ISETP.GE.U32.AND.EX P0, PT, R17, UR5, PT, P0 ;  /* 0x0000000511007c0c */ /* 0x000fe4000bf06100 */
[----:B------:R-:W-:Y:S02]  /*0ee0*/  MOV R23, 0xffffffff ;  /* 0xffffffff00177802 */ /* 0x000fe40000000f00 */
[----:B------:R-:W-:-:S09]  /*0ef0*/  PRMT R0, RZ, 0x7610, R0 ;  /* 0x00007610ff007816 */ /* 0x000fd20000000000 */
[----:B------:R-:W-:Y:S05]  /*0f00*/  @P0 BRA `(.L_x_14) ;  /* 0x0000000400240947 */ /* 0x000fea0003800000 */
[----:B------:R-:W2:Y:S01]  /*0f10*/  LDC.64 R20, c[0x0][0x8d0] ;  /* 0x00023400ff147b82 */ /* 0x000ea20000000a00 */
[----:B------:R-:W-:Y:S01]  /*0f20*/  IMAD.MOV.U32 R4, RZ, RZ, R16 ;  /* 0x000000ffff047224 */ /* 0x000fe200078e0010 */
[----:B------:R-:W-:-:S06]  /*0f30*/  MOV R5, R17 ;  /* 0x0000001100057202 */ /* 0x000fcc0000000f00 */
[----:B------:R-:W3:Y:S08]  /*0f40*/  LDC R0, c[0x0][0x8d8] ;  /* 0x00023600ff007b82 */ /* 0x000ef00000000800 */
[----:B------:R-:W4:Y:S01]  /*0f50*/  LDC.64 R26, c[0x0][0x8c8] ;  /* 0x00023200ff1a7b82 */ /* 0x000f220000000a00 */
[----:B--2---:R-:W-:-:S04]  /*0f60*/  ISETP.NE.U32.AND P0, PT, R20, RZ, PT ;  /* 0x000000ff1400720c */ /* 0x004fc80003f05070 */
[----:B------:R-:W-:-:S13]  /*0f70*/  ISETP.NE.AND.EX P0, PT, R21, RZ, PT, P0 ;  /* 0x000000ff1500720c */ /* 0x000fda0003f05300 */
[----:B---34-:R-:W-:Y:S05]  /*0f80*/  @!P0 BRA `(.L_x_15) ;  /* 0x0000000000288947 */ /* 0x018fea0003800000 */
[----:B------:R-:W2:Y:S02]  /*0f90*/  LDC R3, c[0x0][0x8dc] ;  /* 0x00023700ff037b82 */ /* 0x000ea40000000800 */
[----:B--2---:R-:W-:-:S05]  /*0fa0*/  IADD3 R3, P0, R16, R3, RZ ;  /* 0x0000000310037210 */ /* 0x004fca0007f1e0ff */
[----:B------:R-:W-:-:S04]  /*0fb0*/  IMAD.X R15, RZ, RZ, R17, P0 ;  /* 0x000000ffff0f7224 */ /* 0x000fc800000e0611 */
[----:B------:R-:W-:-:S04]  /*0fc0*/  IMAD.WIDE.U32 R4, R15, R20, RZ ;  /* 0x000000140f047225 */ /* 0x000fc800078e00ff */
[----:B------:R-:W-:-:S04]  /*0fd0*/  IMAD.WIDE.U32 R10, P0, R3, R21, R4 ;  /* 0x00000015030a7225 */ /* 0x000fc80007800004 */
[----:B------:R-:W-:Y:S01]  /*0fe0*/  IMAD.WIDE.U32 R4, R3, R20, RZ ;  /* 0x0000001403047225 */ /* 0x000fe200078e00ff */
[----:B------:R-:W-:-:S03]  /*0ff0*/  MOV R12, R11 ;  /* 0x0000000b000c7202 */ /* 0x000fc60000000f00 */
[----:B------:R-:W-:Y:S01]  /*1000*/  IMAD.X R13, RZ, RZ, RZ, P0 ;  /* 0x000000ffff0d7224 */ /* 0x000fe200000e06ff */
[----:B------:R-:W-:-:S05]  /*1010*/  IADD3 RZ, P0, R5, R10, RZ ;  /* 0x0000000a05ff7210 */ /* 0x000fca0007f1e0ff */
[----:B------:R-:W-:-:S08]  /*1020*/  IMAD.WIDE.U32.X R4, R15, R21, R12, P0 ;  /* 0x000000150f047225 */ /* 0x000fd000000e040c */
.L_x_15:
[----:B------:R-:W2:Y:S01]  /*1030*/  LDC.64 R14, c[0x0][0x8e8] ;  /* 0x00023a00ff0e7b82 */ /* 0x000ea20000000a00 */
[-CC-:B------:R-:W-:Y:S01]  /*1040*/  SHF.R.U64 R28, R4, R0.reuse, R5.reuse ;  /* 0x00000000041c7219 */ /* 0x180fe20000001205 */
[----:B------:R-:W-:Y:S01]  /*1050*/  ULDC UR4, c[0x0][0x900] ;  /* 0x0002400000047ab9 */ /* 0x000fe20000000800 */
[----:B------:R-:W-:Y:S02]  /*1060*/  SHF.R.U32.HI R0, RZ, R0, R5 ;  /* 0x00000000ff007219 */ /* 0x000fe40000011605 */
[----:B------:R-:W-:-:S03]  /*1070*/  IADD3 R3, P0, RZ, -R28, RZ ;  /* 0x8000001cff037210 */ /* 0x000fc60007f1e0ff */
[----:B------:R-:W3:Y:S02]  /*1080*/  LDC R10, c[0x0][0x8c0] ;  /* 0x00023000ff0a7b82 */ /* 0x000ee40000000800 */
[----:B------:R-:W-:-:S04]  /*1090*/  IMAD.X R5, RZ, RZ, ~R0, P0 ;  /* 0x000000ffff057224 */ /* 0x000fc800000e0e00 */
[-C--:B------:R-:W-:Y:S02]  /*10a0*/  IMAD R0, R5, R26.reuse, RZ ;  /* 0x0000001a05007224 */ /* 0x080fe400078e02ff */
[----:B------:R-:W4:Y:S01]  /*10b0*/  LDC R7, c[0x0][0x8b0] ;  /* 0x00022c00ff077b82 */ /* 0x000f220000000800 */
[----:B------:R-:W-:-:S04]  /*10c0*/  IMAD.WIDE.U32 R4, R3, R26, R16 ;  /* 0x0000001a03047225 */ /* 0x000fc800078e0010 */
[----:B------:R-:W-:Y:S02]  /*10d0*/  IMAD R3, R3, R27, R0 ;  /* 0x0000001b03037224 */ /* 0x000fe400078e0200 */
[----:B------:R-:W-:Y:S01]  /*10e0*/  IMAD R27, R9, R24, R6 ;  /* 0x00000018091b7224 */ /* 0x000fe200078e0206 */
[----:B------:R-:W1:Y:S01]  /*10f0*/  LDC R23, c[0x0][0x8a8] ;  /* 0x00022a00ff177b82 */ /* 0x000e620000000800 */
[----:B--2---:R-:W-:Y:S01]  /*1100*/  ISETP.NE.U32.AND P0, PT, R14, RZ, PT ;  /* 0x000000ff0e00720c */ /* 0x004fe20003f05070 */
[----:B------:R-:W-:-:S03]  /*1110*/  IMAD.IADD R3, R5, 0x1, R3 ;  /* 0x0000000105037824 */ /* 0x000fc600078e0203 */
[----:B------:R-:W-:-:S03]  /*1120*/  ISETP.NE.AND.EX P0, PT, R15, RZ, PT, P0 ;  /* 0x000000ff0f00720c */ /* 0x000fc60003f05300 */
[----:B------:R-:W2:Y:S01]  /*1130*/  LDC R12, c[0x0][0x8f0] ;  /* 0x00023c00ff0c7b82 */ /* 0x000ea20000000800 */
[-CC-:B---3--:R-:W-:Y:S02]  /*1140*/  SHF.R.U64 R13, R4, R10.reuse, R3.reuse ;  /* 0x0000000a040d7219 */ /* 0x188fe40000001203 */
[----:B------:R-:W-:-:S05]  /*1150*/  SHF.R.U32.HI R0, RZ, R10, R3 ;  /* 0x0000000aff007219 */ /* 0x000fca0000011603 */
[----:B------:R-:W3:Y:S01]  /*1160*/  LDC R20, c[0x0][0x8e0] ;  /* 0x00023800ff147b82 */ /* 0x000ee20000000800 */
[-CC-:B----4-:R-:W-:Y:S02]  /*1170*/  SHF.R.U64 R25, R13, R7.reuse, R0.reuse ;  /* 0x000000070d197219 */ /* 0x190fe40000001200 */
[----:B------:R-:W-:Y:S02]  /*1180*/  SHF.R.U32.HI R3, RZ, R7, R0 ;  /* 0x00000007ff037219 */ /* 0x000fe40000011600 */
[----:B------:R-:W-:Y:S02]  /*1190*/  MOV R0, 0xffffffff ;  /* 0xffffffff00007802 */ /* 0x000fe40000000f00 */
[--C-:B------:R-:W-:Y:S01]  /*11a0*/  SHF.R.U64 R26, R25, UR4, R3.reuse ;  /* 0x00000004191a7c19 */ /* 0x100fe20008001203 */
[----:B------:R-:W4:Y:S01]  /*11b0*/  LDC R21, c[0x0][0x8b8] ;  /* 0x00022e00ff157b82 */ /* 0x000f220000000800 */
[----:B------:R-:W-:Y:S02]  /*11c0*/  SHF.L.U32 R0, R0, UR4, RZ ;  /* 0x0000000400007c19 */ /* 0x000fe400080006ff */
[----:B------:R-:W-:Y:S01]  /*11d0*/  SHF.R.U32.HI R5, RZ, UR4, R3 ;  /* 0x00000004ff057c19 */ /* 0x000fe20008011603 */
[----:B------:R-:W-:Y:S01]  /*11e0*/  IMAD.MOV.U32 R4, RZ, RZ, R26 ;  /* 0x000000ffff047224 */ /* 0x000fe200078e001a */
[----:B------:R-:W-:Y:S01]  /*11f0*/  LOP3.LUT R0, RZ, R0, RZ, 0x33, !PT ;  /* 0x00000000ff007212 */ /* 0x000fe200078e33ff */
[----:B-1----:R-:W-:Y:S06]  /*1200*/  @!P0 BRA `(.L_x_16) ;  /* 0x0000000000288947 */ /* 0x002fec0003800000 */
[----:B------:R-:W1:Y:S02]  /*1210*/  LDC R3, c[0x0][0x8f4] ;  /* 0x00023d00ff037b82 */ /* 0x000e640000000800 */
[----:B-1----:R-:W-:-:S05]  /*1220*/  IADD3 R3, P0, R26, R3, RZ ;  /* 0x000000031a037210 */ /* 0x002fca0007f1e0ff */
[----:B------:R-:W-:-:S04]  /*1230*/  IMAD.X R9, RZ, RZ, R5, P0 ;  /* 0x000000ffff097224 */ /* 0x000fc800000e0605 */
[----:B------:R-:W-:-:S04]  /*1240*/  IMAD.WIDE.U32 R4, R9, R14, RZ ;  /* 0x0000000e09047225 */ /* 0x000fc800078e00ff */
[----:B------:R-:W-:-:S04]  /*1250*/  IMAD.WIDE.U32 R6, P0, R3, R15, R4 ;  /* 0x0000000f03067225 */ /* 0x000fc80007800004 */
[----:B------:R-:W-:Y:S01]  /*1260*/  IMAD.WIDE.U32 R4, R3, R14, RZ ;  /* 0x0000000e03047225 */ /* 0x000fe200078e00ff */
[----:B------:R-:W-:-:S03]  /*1270*/  IADD3.X R11, RZ, RZ, RZ, P0, !PT ;  /* 0x000000ffff0b7210 */ /* 0x000fc600007fe4ff */
[----:B------:R-:W-:Y:S01]  /*1280*/  IMAD.MOV.U32 R10, RZ, RZ, R7 ;  /* 0x000000ffff0a7224 */ /* 0x000fe200078e0007 */
[----:B------:R-:W-:-:S05]  /*1290*/  IADD3 RZ, P0, R5, R6, RZ ;  /* 0x0000000605ff7210 */ /* 0x000fca0007f1e0ff */
[----:B------:R-:W-:-:S08]  /*12a0*/  IMAD.WIDE.U32.X R4, R9, R15, R10, P0 ;  /* 0x0000000f09047225 */ /* 0x000fd000000e040a */
.L_x_16:
[----:B--2---:R-:W-:Y:S01]  /*12b0*/  SHF.R.U64 R3, R4, R12, R5 ;  /* 0x0000000c04037219 */ /* 0x004fe20000001205 */
[----:B------:R-:W-:Y:S01]  /*12c0*/  USHF.L.U32 UR4, UR38, UR4, URZ ;  /* 0x0000000426047299 */ /* 0x000fe2000800063f */
[----:B------:R-:W-:Y:S01]  /*12d0*/  LOP3.LUT R0, R25, R0, RZ, 0xc0, !PT ;  /* 0x0000000019007212 */ /* 0x000fe200078ec0ff */
[----:B------:R-:W-:Y:S01]  /*12e0*/  VIADD R4, R23, 0xffffffff ;  /* 0xffffffff17047836 */ /* 0x000fe20000000000 */
[C---:B------:R-:W-:Y:S02]  /*12f0*/  IADD3 R5, -R3.reuse, RZ, RZ ;  /* 0x000000ff03057210 */ /* 0x040fe40007ffe1ff */
[----:B------:R-:W-:Y:S01]  /*1300*/  SEL R8, R8, R27, !P1 ;  /* 0x0000001b08087207 */ /* 0x000fe20004800000 */
[----:B------:R-:W-:Y:S01]  /*1310*/  IMAD R3, R3, UR4, R0 ;  /* 0x0000000403037c24 */ /* 0x000fe2000f8e0200 */
[----:B------:R-:W-:Y:S01]  /*1320*/  LOP3.LUT R4, R13, R4, RZ, 0xc0, !PT ;  /* 0x000000040d047212 */ /* 0x000fe200078ec0ff */
[----:B---3--:R-:W-:Y:S01]  /*1330*/  IMAD R0, R5, R20, R26 ;  /* 0x0000001405007224 */ /* 0x008fe200078e021a */
[----:B------:R-:W-:Y:S01]  /*1340*/  R2UR UR47, R28 ;  /* 0x000000001c2f72ca */ /* 0x000fe200000e0000 */
[----:B----4-:R-:W-:-:S02]  /*1350*/  IMAD R8, R3, R21, R8 ;  /* 0x0000001503087224 */ /* 0x010fc400078e0208 */
[----:B------:R-:W-:Y:S02]  /*1360*/  IMAD R23, R0, R23, R4 ;  /* 0x0000001700177224 */ /* 0x000fe400078e0204 */
[----:B------:R-:W-:-:S03]  /*1370*/  IMAD.MOV.U32 R0, RZ, RZ, 0x1 ;  /* 0x00000001ff007424 */ /* 0x000fc600078e00ff */
[----:B------:R-:W-:Y:S02]  /*1380*/  SEL R158, R23, R8, !P1 ;  /* 0x00000008179e7207 */ /* 0x000fe40004800000 */
[----:B------:R-:W-:-:S07]  /*1390*/  SEL R23, R8, R23, !P1 ;  /* 0x0000001708177207 */ /* 0x000fce0004800000 */
.L_x_14:
[----:B------:R-:W-:-:S08]  /*13a0*/  NOP ;  /* 0x0000000000007918 */ /* 0x000fd00000000000 */
[----:B------:R-:W2:Y:S02]  /*13b0*/  USETMAXREG.TRY_ALLOC.CTAPOOL UP0, 0xe8 ;  /* 0x000000e8000079c8 */ /* 0x000ea40008000600 */
[----:B--2---:R-:W-:-:S13]  /*13c0*/  PLOP3.LUT P0, PT, PT, PT, UP0, 0x80, 0x0 ;  /* 0x000000000000781c */ /* 0x004fda0003f0f008 */
[----:B------:R-:W-:Y:S05]  /*13d0*/  @!P0 BRA `(.L_x_14) ;  /* 0xfffffffc00f08947 */ /* 0x000fea000383ffff */
[----:B------:R-:W-:Y:S02]  /*13e0*/  ULDC.64 UR4, c[0x0][0x590] ;  /* 0x0001640000047ab9 */ /* 0x000fe40000000a00 */
[----:B------:R-:W-:Y:S01]  /*13f0*/  IMAD.U32 R161, RZ, RZ, UR4 ;  /* 0x00000004ffa17e24 */ /* 0x000fe2000f8e00ff */
[----:B------:R-:W-:-:S04]  /*1400*/  MOV R162, UR5 ;  /* 0x0000000500a27c02 */ /* 0x000fc80008000f00 */
[----:B------:R-:W-:-:S04]  /*1410*/  ISETP.NE.U32.AND P1, PT, R161, RZ, PT ;  /* 0x000000ffa100720c */ /* 0x000fc80003f25070 */
[----:B------:R-:W-:-:S13]  /*1420*/  ISETP.NE.AND.EX P0, PT, R162, RZ, PT, P1 ;  /* 0x000000ffa200720c */ /* 0x000fda0003f05310 */
[----:B------:R-:W-:Y:S05]  /*1430*/  @P0 BRA `(.L_x_17) ;  /* 0x00000000002c0947 */ /* 0x000fea0003800000 */
[----:B------:R-:W-:Y:S02]  /*1440*/  ULDC.64 UR4, c[0x0][0x588] ;  /* 0x0001620000047ab9 */ /* 0x000fe40000000a00 */
[----:B------:R-:W-:-:S04]  /*1450*/  ISETP.NE.U32.AND P0, PT, RZ, UR4, PT ;  /* 0x00000004ff007c0c */ /* 0x000fc8000bf05070 */
[----:B------:R-:W-:-:S13]  /*1460*/  ISETP.NE.AND.EX P0, PT, RZ, UR5, PT, P0 ;  /* 0x00000005ff007c0c */ /* 0x000fda000bf05300 */
[----:B------:R-:W-:Y:S05]  /*1470*/  @!P0 BRA `(.L_x_18) ;  /* 0x0000000000108947 */ /* 0x000fea0003800000 */
[----:B------:R-:W2:Y:S02]  /*1480*/  LDC.64 R156, c[0x0][0x588] ;  /* 0x00016200ff9c7b82 */ /* 0x000ea40000000a00 */
[----:B--2---:R2:W5:Y:S01]  /*1490*/  LDG.E R156, desc[UR42][R156.64] ;  /* 0x0000002a9c9c7981 */ /* 0x004562000c1e1900 */
[----:B------:R-:W-:Y:S01]  /*14a0*/  IMAD.MOV.U32 R154, RZ, RZ, 0x1 ;  /* 0x00000001ff9a7424 */ /* 0x000fe200078e00ff */
[----:B------:R-:W-:Y:S06]  /*14b0*/  BRA `(.L_x_17) ;  /* 0x00000000000c7947 */ /* 0x000fec0003800000 */
.L_x_18:
[----:B------:R-:W-:Y:S01]  /*14c0*/  ULDC UR4, c[0x0][0x580] ;  /* 0x0001600000047ab9 */ /* 0x000fe20000000800 */
[----:B------:R-:W-:Y:S01]  /*14d0*/  IMAD.MOV.U32 R154, RZ, RZ, 0x1 ;  /* 0x00000001ff9a7424 */ /* 0x000fe200078e00ff */
[----:B------:R-:W-:-:S07]  /*14e0*/  MOV R156, UR4 ;  /* 0x00000004009c7c02 */ /* 0x000fce0008000f00 */
.L_x_17:
[----:B------:R-:W-:Y:S02]  /*14f0*/  ULDC.64 UR4, c[0x0][0x5b0] ;  /* 0x00016c0000047ab9 */ /* 0x000fe40000000a00 */
[----:B------:R-:W-:-:S04]  /*1500*/  ISETP.NE.U32.AND P0, PT, RZ, UR4, PT ;  /* 0x00000004ff007c0c */ /* 0x000fc8000bf05070 */
[----:B------:R-:W-:-:S13]  /*1510*/  ISETP.NE.AND.EX P0, PT, RZ, UR5, PT, P0 ;  /* 0x00000005ff007c0c */ /* 0x000fda000bf05300 */
[----:B------:R-:W-:Y:S05]  /*1520*/  @P0 BRA `(.L_x_19) ;  /* 0x0000000000240947 */ /* 0x000fea0003800000 */
[----:B------:R-:W-:Y:S02]  /*1530*/  ULDC.64 UR4, c[0x0][0x5a8] ;  /* 0x00016a0000047ab9 */ /* 0x000fe40000000a00 */
[----:B------:R-:W-:-:S04]  /*1540*/  ISETP.NE.U32.AND P0, PT, RZ, UR4, PT ;  /* 0x00000004ff007c0c */ /* 0x000fc8000bf05070 */
[----:B------:R-:W-:-:S13]  /*1550*/  ISETP.NE.AND.EX P0, PT, RZ, UR5, PT, P0 ;  /* 0x00000005ff007c0c */ /* 0x000fda000bf05300 */
[----:B------:R-:W-:Y:S05]  /*1560*/  @!P0 BRA `(.L_x_20) ;  /* 0x00000000000c8947 */ /* 0x000fea0003800000 */
[----:B------:R-:W2:Y:S02]  /*1570*/  LDC.64 R4, c[0x0][0x5a8] ;  /* 0x00016a00ff047b82 */ /* 0x000ea40000000a00 */
[----:B--2---:R3:W5:Y:S01]  /*1580*/  LDG.E R157, desc[UR42][R4.64] ;  /* 0x0000002a049d7981 */ /* 0x004762000c1e1900 */
[----:B------:R-:W-:Y:S05]  /*1590*/  BRA `(.L_x_19) ;  /* 0x0000000000087947 */ /* 0x000fea0003800000 */
.L_x_20:
[----:B------:R-:W-:Y:S02]  /*15a0*/  ULDC UR4, c[0x0][0x5a0] ;  /* 0x0001680000047ab9 */ /* 0x000fe40000000800 */
[----:B--2---:R-:W-:-:S07]  /*15b0*/  IMAD.U32 R157, RZ, RZ, UR4 ;  /* 0x00000004ff9d7e24 */ /* 0x004fce000f8e00ff */
.L_x_19:
[----:B------:R-:W-:Y:S01]  /*15c0*/  LOP3.LUT P2, RZ, R0, 0xff, RZ, 0xc0, !PT ;  /* 0x000000ff00ff7812 */ /* 0x000fe2000784c0ff */
[----:B------:R-:W-:Y:S01]  /*15d0*/  UMOV UR36, URZ ;  /* 0x0000003f00247c82 */ /* 0x000fe20008000000 */
[----:B------:R-:W-:-:S11]  /*15e0*/  PLOP3.LUT P0, PT, PT, PT, PT, 0x80, 0x0 ;  /* 0x000000000000781c */ /* 0x000fd60003f0f070 */
[----:B------:R-:W-:Y:S05]  /*15f0*/  @!P2 BRA `(.L_x_21) ;  /* 0x0000005400b8a947 */ /* 0x000fea0003800000 */
[----:B------:R-:W-:Y:S01]  /*1600*/  ULDC UR4, c[0x0][0x28c] ;  /* 0x0000a30000047ab9 */ /* 0x000fe20000000800 */
[----:B------:R-:W-:Y:S01]  /*1610*/  IMAD.MOV.U32 R155, RZ, RZ, 0x10 ;  /* 0x00000010ff9b7424 */ /* 0x000fe200078e00ff */
[----:B------:R-:W-:Y:S01]  /*1620*/  UIADD3 UR4, UR4, 0x3f, URZ ;  /* 0x0000003f04047890 */ /* 0x000fe2000fffe03f */
[----:B------:R-:W-:Y:S01]  /*1630*/  LOP3.LUT P0, RZ, R18, 0x4, RZ, 0xc0, !PT ;  /* 0x0000000412ff7812 */ /* 0x000fe2000780c0ff */
[----:B------:R-:W-:Y:S01]  /*1640*/  ULDC.64 UR54, c[0x0][0x198] ;  /* 0x0000660000367ab9 */ /* 0x000fe20000000a00 */
[----:B------:R-:W-:Y:S01]  /*1650*/  LOP3.LUT R159, R22, 0x1, RZ, 0xfc, !PT ;  /* 0x00000001169f7812 */ /* 0x000fe200078efcff */
[----:B------:R-:W-:Y:S01]  /*1660*/  USHF.R.S32.HI UR5, URZ, 0x1f, UR4 ;  /* 0x0000001f3f057899 */ /* 0x000fe20008011404 */
[----:B------:R-:W-:Y:S01]  /*1670*/  LOP3.LUT R160, R19, 0x1, RZ, 0xfc, !PT ;  /* 0x0000000113a07812 */ /* 0x000fe200078efcff */
[----:B------:R-:W-:Y:S01]  /*1680*/  UMOV UR48, URZ ;  /* 0x0000003f00307c82 */ /* 0x000fe20008000000 */
[----:B------:R-:W-:Y:S01]  /*1690*/  SEL R155, R155, 0xfffffff0, !P0 ;  /* 0xfffffff09b9b7807 */ /* 0x000fe20004000000 */
[----:B------:R-:W-:Y:S01]  /*16a0*/  ULEA.HI UR5, UR5, UR4, URZ, 0x6 ;  /* 0x0000000405057291 */ /* 0x000fe2000f8f303f */
[----:B------:R-:W-:Y:S01]  /*16b0*/  UMOV UR49, URZ ;  /* 0x0000003f00317c82 */ /* 0x000fe20008000000 */
[----:B------:R-:W-:-:S02]  /*16c0*/  UMOV UR50, URZ ;  /* 0x0000003f00327c82 */ /* 0x000fc40008000000 */
[----:B------:R-:W-:Y:S01]  /*16d0*/  USHF.R.S32.HI UR51, URZ, 0x6, UR5 ;  /* 0x000000063f337899 */ /* 0x000fe20008011405 */
[----:B------:R-:W-:-:S11]  /*16e0*/  UMOV UR36, URZ ;  /* 0x0000003f00247c82 */ /* 0x000fd60008000000 */
.L_x_133:
[----:B------:R-:W-:Y:S01]  /*16f0*/  LOP3.LUT R0, R18, 0x80, RZ, 0xc0, !PT ;  /* 0x0000008012007812 */ /* 0x000fe200078ec0ff */
[----:B------:R-:W4:Y:S01]  /*1700*/  S2UR UR52, SR_CgaCtaId ;  /* 0x00000000003479c3 */ /* 0x000f220000008800 */
[----:B------:R-:W-:Y:S02]  /*1710*/  UMOV UR53, 0x400 ;  /* 0x0000040000357882 */ /* 0x000fe40000000000 */
[----:B------:R-:W-:-:S06]  /*1720*/  SHF.R.U32.HI R0, RZ, 0x7, R0 ;  /* 0x00000007ff007819 */ /* 0x000fcc0000011600 */
[----:B-1----:R-:W1:Y:S01]  /*1730*/  SHFL.IDX PT, R0, R0, RZ, 0x1f ;  /* 0x00001fff00007589 */ /* 0x002e6200000e0000 */
[----:B----4-:R-:W-:Y:S01]  /*1740*/  ULEA UR53, UR52, UR53, 0x18 ;  /* 0x0000003534357291 */ /* 0x010fe2000f8ec03f */
[----:B-1----:R-:W-:-:S13]  /*1750*/  R2UR UR4, R0 ;  /* 0x00000000000472ca */ /* 0x002fda00000e0000 */
[----:B------:R-:W-:-:S04]  /*1760*/  ULEA.HI UR5, UR4, UR4, URZ, 0x1 ;  /* 0x0000000404057291 */ /* 0x000fc8000f8f083f */
[----:B------:R-:W-:-:S04]  /*1770*/  ULOP3.LUT UR5, UR5, 0x7fffe, URZ, 0xc0, !UPT ;  /* 0x0007fffe05057892 */ /* 0x000fc8000f8ec03f */
[----:B------:R-:W-:-:S03]  /*1780*/  UIADD3 UR5, UR4, -UR5, URZ ;  /* 0x8000000504057290 */ /* 0x000fc6000fffe03f */
[----:B------:R-:W-:Y:S01]  /*1790*/  ULDC UR4, c[0x0][0x28c] ;  /* 0x0000a30000047ab9 */ /* 0x000fe20000000800 */
[----:B------:R-:W-:Y:S01]  /*17a0*/  ULEA UR5, UR5, UR53, 0xd ;  /* 0x0000003505057291 */ /* 0x000fe2000f8e683f */
[----:B------:R-:W-:-:S03]  /*17b0*/  ISETP.LT.AND P0, PT, RZ, UR4, PT ;  /* 0x00000004ff007c0c */ /* 0x000fc6000bf01270 */
[----:B------:R-:W-:-:S04]  /*17c0*/  UIADD3 UR5, UR5, 0x8400, URZ ;  /* 0x0000840005057890 */ /* 0x000fc8000fffe03f */
[----:B------:R-:W-:-:S04]  /*17d0*/  USHF.R.U32.HI UR5, URZ, 0x4, UR5 ;  /* 0x000000043f057899 */ /* 0x000fc80008011605 */
[----:B------:R-:W-:Y:S02]  /*17e0*/  ULOP3.LUT UR44, UR5, 0x3fff, URZ, 0xc0, !UPT ;  /* 0x00003fff052c7892 */ /* 0x000fe4000f8ec03f */
[----:B------:R-:W-:Y:S10]  /*17f0*/  @P0 BRA `(.L_x_22) ;  /* 0x0000000000400947 */ /* 0x000ff40003800000 */
[----:B------:R-:W-:Y:S01]  /*1800*/  MOV R0, 0x0 ;  /* 0x0000000000007802 */ /* 0x000fe20000000f00 */
[----:B------:R-:W-:Y:S01]  /*1810*/  ULDC.64 UR4, c[0x4][0x70] ;  /* 0x01001c0000047ab9 */ /* 0x000fe20000000a00 */
[----:B------:R-:W-:Y:S01]  /*1820*/  ULDC.64 UR6, c[0x4][0x8] ;  /* 0x0100020000067ab9 */ /* 0x000fe20000000a00 */
[----:B---3--:R-:W-:Y:S01]  /*1830*/  MOV R4, UR4 ;  /* 0x0000000400047c02 */ /* 0x008fe20008000f00 */
[----:B------:R1:W3:Y:S01]  /*1840*/  LDC.64 R14, c[0x4][R0] ;  /* 0x01000000000e7b82 */ /* 0x0002e20000000a00 */
[----:B------:R-:W-:Y:S01]  /*1850*/  IMAD.U32 R5, RZ, RZ, UR5 ;  /* 0x00000005ff057e24 */ /* 0x000fe2000f8e00ff */
[----:B------:R-:W-:Y:S01]  /*1860*/  ULDC.64 UR4, c[0x4][0x78] ;  /* 0x01001e0000047ab9 */ /* 0x000fe20000000a00 */
[----:B------:R-:W-:Y:S01]  /*1870*/  IMAD.U32 R10, RZ, RZ, UR6 ;  /* 0x00000006ff0a7e24 */ /* 0x000fe2000f8e00ff */
[----:B------:R-:W-:Y:S01]  /*1880*/  MOV R7, UR5 ;  /* 0x0000000500077c02 */ /* 0x000fe20008000f00 */
[----:B------:R-:W-:Y:S01]  /*1890*/  IMAD.U32 R6, RZ, RZ, UR4 ;  /* 0x00000004ff067e24 */ /* 0x000fe2000f8e00ff */
[----:B------:R-:W-:Y:S01]  /*18a0*/  MOV R8, 0x1e1 ;  /* 0x000001e100087802 */ /* 0x000fe20000000f00 */
[----:B------:R-:W-:-:S02]  /*18b0*/  IMAD.U32 R11, RZ, RZ, UR7 ;  /* 0x00000007ff0b7e24 */ /* 0x000fc4000f8e00ff */
[----:B------:R-:W-:Y:S02]  /*18c0*/  IMAD.MOV.U32 R12, RZ, RZ, 0x1 ;  /* 0x00000001ff0c7424 */ /* 0x000fe400078e00ff */
[----:B-1----:R-:W-:-:S07]  /*18d0*/  IMAD.MOV.U32 R13, RZ, RZ, RZ ;  /* 0x000000ffff0d7224 */ /* 0x002fce00078e00ff */
[----:B------:R-:W-:-:S07]  /*18e0*/  LEPC R20, `(.L_x_22) ;  /* 0x000000001014794e */ /* 0x000fce0000000000 */
[----:B--23-5:R-:W-:Y:S05]  /*18f0*/  CALL.ABS.NOINC R14 ;  /* 0x000000000e007343 */ /* 0x02cfea0003c00000 */
.L_x_22:
[----:B------:R-:W-:-:S13]  /*1900*/  ISETP.NE.AND P0, PT, R159, 0x3, PT ;  /* 0x000000039f00780c */ /* 0x000fda0003f05270 */
[----:B------:R-:W-:Y:S05]  /*1910*/  @!P0 BRA `(.L_x_23) ;  /* 0x0000000000048947 */ /* 0x000fea0003800000 */
[----:B------:R-:W-:Y:S01]  /*1920*/  BPT.TRAP 0x1 ;  /* 0x000000040000795c */ /* 0x000fe20000300000 */
.L_x_23:
[----:B------:R-:W-:Y:S01]  /*1930*/  IMAD.U32 R0, RZ, RZ, UR49 ;  /* 0x00000031ff007e24 */ /* 0x000fe2000f8e00ff */
[----:B------:R-:W-:-:S04]  /*1940*/  MOV R3, UR50 ;  /* 0x0000003200037c02 */ /* 0x000fc80008000f00 */
[----:B------:R-:W-:Y:S02]  /*1950*/  LEA R3, R3, UR53, 0x3 ;  /* 0x0000003503037c11 */ /* 0x000fe4000f8e18ff */
[----:B------:R-:W-:-:S04]  /*1960*/  SHF.L.U32 R0, R0, 0x1f, RZ ;  /* 0x0000001f00007819 */ /* 0x000fc800000006ff */
[----:B------:R1:W4:Y:S01]  /*1970*/  SYNCS.PHASECHK.TRANS64.TRYWAIT P1, [R3+URZ], R0 ;  /* 0x00000000030075a7 */ /* 0x000322000802017f */
[----:B------:R-:W-:Y:S05]  /*1980*/  @!P0 BRA `(.L_x_24) ;  /* 0x0000000000048947 */ /* 0x000fea0003800000 */
[----:B------:R-:W-:Y:S01]  /*1990*/  BPT.TRAP 0x1 ;  /* 0x000000040000795c */ /* 0x000fe20000300000 */
.L_x_24:
[----:B----4-:R-:W-:Y:S05]  /*19a0*/  @P1 BRA `(.L_x_25) ;  /* 0x0000000000081947 */ /* 0x010fea0003800000 */
[----:B------:R-:W4:Y:S02]  /*19b0*/  SYNCS.PHASECHK.TRANS64.TRYWAIT P1, [R3+URZ], R0 ;  /* 0x00000000030075a7 */ /* 0x000f24000802017f */
[----:B----4-:R-:W-:Y:S05]  /*19c0*/  @!P1 BRA `(.L_x_26) ;  /* 0x0000008000b09947 */ /* 0x010fea0003800000 */
.L_x_25:
[----:B------:R-:W-:-:S04]  /*19d0*/  UISETP.LT.AND UP0, UPT, UR51, 0x1, UPT ;  /* 0x000000013300788c */ /* 0x000fc8000bf01270 */
[----:B------:R-:W-:-:S06]  /*19e0*/  USEL UR4, UR51, 0x1, UP0 ;  /* 0x0000000133047887 */ /* 0x000fcc0008000000 */
[----:B-1--4-:R-:W-:Y:S01]  /*19f0*/  IMAD.U32 R0, RZ, RZ, UR4 ;  /* 0x00000004ff007e24 */ /* 0x012fe2000f8e00ff */
[----:B------:R-:W-:Y:S05]  /*1a00*/  WARPSYNC.ALL ;  /* 0x0000000000007948 */ /* 0x000fea0003800000 */
[----:B------:R-:W-:-:S04]  /*1a10*/  IADD3 R0, -R0, UR51, RZ ;  /* 0x0000003300007c10 */ /* 0x000fc8000fffe1ff */
[----:B------:R-:W-:Y:S01]  /*1a20*/  ISETP.GE.AND P1, PT, R0, 0x1, PT ;  /* 0x000000010000780c */ /* 0x000fe20003f26270 */
[----:B------:R-:W-:Y:S01]  /*1a30*/  UIADD3 UR4, UR53, 0x28400, URZ ;  /* 0x0002840035047890 */ /* 0x000fe2000fffe03f */
[----:B------:R-:W-:Y:S01]  /*1a40*/  WARPGROUP.ARRIVE ;  /* 0x00000000000079c5 */ /* 0x000fe20000000000 */
[----:B------:R-:W-:Y:S02]  /*1a50*/  ULOP3.LUT UR8, UR44, 0x10000, URZ, 0xfc, !UPT ;  /* 0x000100002c087892 */ /* 0x000fe4000f8efc3f */
[----:B------:R-:W-:Y:S02]  /*1a60*/  USHF.R.U32.HI UR4, URZ, 0x4, UR4 ;  /* 0x000000043f047899 */ /* 0x000fe40008011604 */
[----:B------:R-:W-:Y:S02]  /*1a70*/  ULEA UR10, UR50, UR8, 0xb ;  /* 0x00000008320a7291 */ /* 0x000fe4000f8e583f */
[----:B------:R-:W-:Y:S01]  /*1a80*/  ULOP3.LUT UR4, UR4, 0x3fff, URZ, 0xc0, !UPT ;  /* 0x00003fff04047892 */ /* 0x000fe2000f8ec03f */
[----:B------:R-:W-:Y:S01]  /*1a90*/  UMOV UR5, 0x40000040 ;  /* 0x4000004000057882 */ /* 0x000fe20000000000 */
[----:B------:R-:W-:-:S02]  /*1aa0*/  UMOV UR7, 0x40000040 ;  /* 0x4000004000077882 */ /* 0x000fc40000000000 */
[----:B------:R-:W-:-:S03]  /*1ab0*/  ULOP3.LUT UR9, UR4, 0x10000, URZ, 0xfc, !UPT ;  /* 0x0001000004097892 */ /* 0x000fc6000f8efc3f */
[----:B------:R-:W-:Y:S01]  /*1ac0*/  UMOV UR4, UR10 ;  /* 0x0000000a00047c82 */ /* 0x000fe20008000000 */
[----:B------:R-:W-:-:S07]  /*1ad0*/  ULEA UR11, UR50, UR9, 0xa ;  /* 0x00000009320b7291 */ /* 0x000fce000f8e503f */
[----:B------:R-:W-:Y:S02]  /*1ae0*/  UMOV UR6, UR11 ;  /* 0x0000000b00067c82 */ /* 0x000fe40008000000 */
[----:B------:R-:W-:Y:S01]  /*1af0*/  HGMMA.64x128x16.F32 R88, gdesc[UR4], RZ, !UPT, gsb0 ;  /* 0x01e00000045879f0 */ /* 0x000fe2000c0008ff */
[----:B------:R-:W-:Y:S01]  /*1b00*/  UIADD3 UR4, UR10, 0x400, URZ ;  /* 0x000004000a047890 */ /* 0x000fe2000fffe03f */
[----:B------:R-:W-:Y:S01]  /*1b10*/  UMOV UR5, 0x40000040 ;  /* 0x4000004000057882 */ /* 0x000fe20000000000 */
[----:B------:R-:W-:Y:S02]  /*1b20*/  WARPGROUP.DEPBAR.LE gsb0, 0x0 ;  /* 0x00008000000079c5 */ /* 0x000fe40000010000 */
[----:B------:R-:W-:-:S07]  /*1b30*/  WARPGROUP.ARRIVE ;  /* 0x00000000000079c5 */ /* 0x000fce0000000000 */
[----:B------:R-:W-:Y:S01]  /*1b40*/  HGMMA.64x128x16.F32 R24, gdesc[UR4], RZ, !UPT, gsb0 ;  /* 0x01e00000041879f0 */ /* 0x000fe2000c0008ff */
[----:B------:R-:W-:Y:S02]  /*1b50*/  UIADD3 UR4, UR10, 0x2, URZ ;  /* 0x000000020a047890 */ /* 0x000fe4000fffe03f */
[----:B------:R-:W-:Y:S01]  /*1b60*/  UIADD3 UR6, UR11, 0x2, URZ ;  /* 0x000000020b067890 */ /* 0x000fe2000fffe03f */
[----:B------:R-:W-:Y:S01]  /*1b70*/  UMOV UR5, 0x40000040 ;  /* 0x4000004000057882 */ /* 0x000fe20000000000 */
[----:B------:R-:W-:Y:S01]  /*1b80*/  UMOV UR7, 0x40000040 ;  /* 0x4000004000077882 */ /* 0x000fe20000000000 */
[----:B------:R-:W-:Y:S02]  /*1b90*/  WARPGROUP.DEPBAR.LE gsb0, 0x0 ;  /* 0x00008000000079c5 */ /* 0x000fe40000010000 */
[----:B------:R-:W-:-:S06]  /*1ba0*/  WARPGROUP.ARRIVE ;  /* 0x00000000000079c5 */ /* 0x000fcc0000000000 */
[----:B------:R-:W-:Y:S01]  /*1bb0*/  HGMMA.64x128x16.F32 R88, gdesc[UR4], R88, gsb0 ;  /* 0x01e00000045879f0 */ /* 0x000fe20008000858 */
[----:B------:R-:W-:Y:S01]  /*1bc0*/  UIADD3 UR4, UR10, 0x402, URZ ;  /* 0x000004020a047890 */ /* 0x000fe2000fffe03f */
[----:B------:R-:W-:Y:S01]  /*1bd0*/  UMOV UR5, 0x40000040 ;  /* 0x4000004000057882 */ /* 0x000fe20000000000 */
[----:B------:R-:W-:Y:S02]  /*1be0*/  WARPGROUP.DEPBAR.LE gsb0, 0x0 ;  /* 0x00008000000079c5 */ /* 0x000fe40000010000 */
[----:B------:R-:W-:-:S07]  /*1bf0*/  WARPGROUP.ARRIVE ;  /* 0x00000000000079c5 */ /* 0x000fce0000000000 */
[----:B------:R-:W-:Y:S01]  /*1c00*/  HGMMA.64x128x16.F32 R24, gdesc[UR4], R24, gsb0 ;  /* 0x01e00000041879f0 */ /* 0x000fe20008000818 */
        /* <DEDUP_REMOVED lines=23> */
[----:B------:R-:W-:Y:S03]  /*1d80*/  HGMMA.64x128x16.F32 R24, gdesc[UR4], R24, gsb0 ;  /* 0x01e00000041879f0 */ /* 0x000fe60008000818 */
[----:B------:R-:W-:Y:S02]  /*1d90*/  WARPGROUP.DEPBAR.LE gsb0, 0x0 ;  /* 0x00008000000079c5 */ /* 0x000fe40000010000 */
[----:B------:R-:W-:Y:S05]  /*1da0*/  @!P1 BRA `(.L_x_27) ;  /* 0x0000000400609947 */ /* 0x000fea0003800000 */
[----:B------:R-:W-:Y:S02]  /*1db0*/  UIADD3 UR10, UR50, 0x1, URZ ;  /* 0x00000001320a7890 */ /* 0x000fe4000fffe03f */
[----:B------:R-:W-:Y:S02]  /*1dc0*/  MOV R3, UR50 ;  /* 0x0000003200037c02 */ /* 0x000fe40008000f00 */
[----:B------:R-:W-:-:S04]  /*1dd0*/  UISETP.NE.AND UP0, UPT, UR10, 0x4, UPT ;  /* 0x000000040a00788c */ /* 0x000fc8000bf05270 */
[----:B------:R-:W-:Y:S02]  /*1de0*/  USEL UR4, URZ, 0x1, UP0 ;  /* 0x000000013f047887 */ /* 0x000fe40008000000 */
[----:B------:R-:W-:Y:S02]  /*1df0*/  USEL UR10, UR10, URZ, UP0 ;  /* 0x0000003f0a0a7287 */ /* 0x000fe40008000000 */
[----:B------:R-:W-:-:S06]  /*1e00*/  ULOP3.LUT UR4, UR49, UR4, URZ, 0x3c, !UPT ;  /* 0x0000000431047292 */ /* 0x000fcc000f8e3c3f */
[----:B------:R-:W-:-:S07]  /*1e10*/  IMAD.U32 R6, RZ, RZ, UR4 ;  /* 0x00000004ff067e24 */ /* 0x000fce000f8e00ff */
.L_x_34:
[----:B------:R-:W-:Y:S05]  /*1e20*/  @!P0 BRA `(.L_x_28) ;  /* 0x0000000000048947 */ /* 0x000fea0003800000 */
[----:B------:R-:W-:Y:S01]  /*1e30*/  BPT.TRAP 0x1 ;  /* 0x000000040000795c */ /* 0x000fe20000300000 */
.L_x_28:
[----:B------:R-:W-:Y:S01]  /*1e40*/  ULEA UR4, UR10, UR53, 0x3 ;  /* 0x000000350a047291 */ /* 0x000fe2000f8e183f */
[----:B---3--:R-:W-:-:S08]  /*1e50*/  SHF.L.U32 R4, R6, 0x1f, RZ ;  /* 0x0000001f06047819 */ /* 0x008fd000000006ff */
[----:B------:R1:W3:Y:S01]  /*1e60*/  SYNCS.PHASECHK.TRANS64.TRYWAIT P1, [UR4], R4 ;  /* 0x00000004ff0075a7 */ /* 0x0002e20008020144 */
[----:B------:R-:W-:Y:S05]  /*1e70*/  @!P0 BRA `(.L_x_29) ;  /* 0x0000000000048947 */ /* 0x000fea0003800000 */
[----:B------:R-:W-:Y:S01]  /*1e80*/  BPT.TRAP 0x1 ;  /* 0x000000040000795c */ /* 0x000fe20000300000 */
.L_x_29:
[----:B---3--:R-:W-:Y:S05]  /*1e90*/  @P1 BRA `(.L_x_30) ;  /* 0x0000000000081947 */ /* 0x008fea0003800000 */
[----:B------:R-:W3:Y:S02]  /*1ea0*/  SYNCS.PHASECHK.TRANS64.TRYWAIT P1, [UR4], R4 ;  /* 0x00000004ff0075a7 */ /* 0x000ee40008020144 */
[----:B---3--:R-:W-:Y:S05]  /*1eb0*/  @!P1 BRA `(.L_x_31) ;  /* 0x0000007c00889947 */ /* 0x008fea0003800000 */
.L_x_30:
[----:B------:R-:W-:Y:S01]  /*1ec0*/  ULEA UR11, UR10, UR8, 0xb ;  /* 0x000000080a0b7291 */ /* 0x000fe2000f8e583f */
[----:B------:R-:W-:Y:S01]  /*1ed0*/  WARPGROUP.ARRIVE ;  /* 0x00000000000079c5 */ /* 0x000fe20000000000 */
[----:B------:R-:W-:Y:S01]  /*1ee0*/  ULEA UR12, UR10, UR9, 0xa ;  /* 0x000000090a0c7291 */ /* 0x000fe2000f8e503f */
[----:B------:R-:W-:Y:S01]  /*1ef0*/  UMOV UR5, 0x40000040 ;  /* 0x4000004000057882 */ /* 0x000fe20000000000 */
[----:B------:R-:W-:-:S03]  /*1f00*/  UMOV UR7, 0x40000040 ;  /* 0x4000004000077882 */ /* 0x000fc60000000000 */
[----:B------:R-:W-:Y:S02]  /*1f10*/  UMOV UR4, UR11 ;  /* 0x0000000b00047c82 */ /* 0x000fe40008000000 */
[----:B------:R-:W-:Y:S02]  /*1f20*/  UMOV UR6, UR12 ;  /* 0x0000000c00067c82 */ /* 0x000fe40008000000 */
        /* <DEDUP_REMOVED lines=44> */
[----:B------:R-:W-:Y:S01]  /*21f0*/  BPT.TRAP 0x1 ;  /* 0x000000040000795c */ /* 0x000fe20000300000 */
.L_x_32:
[----:B------:R-:W-:-:S13]  /*2200*/  ISETP.NE.AND P1, PT, R152, RZ, PT ;  /* 0x000000ff9800720c */ /* 0x000fda0003f25270 */
[----:B-1-3--:R-:W-:-:S05]  /*2210*/  @P1 LEA R4, R3, UR53, 0x3 ;  /* 0x0000003503041c11 */ /* 0x00afca000f8e18ff */
[----:B------:R-:W-:-:S05]  /*2220*/  @P1 VIADD R4, R4, 0x20 ;  /* 0x0000002004041836 */ /* 0x000fca0000000000 */
[----:B------:R-:W-:-:S04]  /*2230*/  @P1 PRMT R4, R153, 0x654, R4 ;  /* 0x0000065499041816 */ /* 0x000fc80000000004 */
[----:B------:R1:W-:Y:S01]  /*2240*/  @P1 SYNCS.ARRIVE.TRANS64.RED.A1T0 RZ, [R4+URZ], RZ ;  /* 0x000000ff04ff19a7 */ /* 0x0003e2000810043f */
[----:B------:R-:W-:-:S13]  /*2250*/  ISETP.GT.U32.AND P1, PT, R22, 0x1, PT ;  /* 0x000000011600780c */ /* 0x000fda0003f24070 */
[----:B-1----:R-:W-:Y:S05]  /*2260*/  @P1 BRA `(.L_x_33) ;  /* 0x0000000000041947 */ /* 0x002fea0003800000 */
[----:B------:R-:W-:Y:S01]  /*2270*/  BPT.TRAP 0x1 ;  /* 0x000000040000795c */ /* 0x000fe20000300000 */
.L_x_33:
[----:B------:R-:W-:Y:S01]  /*2280*/  UIADD3 UR10, UR10, 0x1, URZ ;  /* 0x000000010a0a7890 */ /* 0x000fe2000fffe03f */
[C---:B------:R-:W-:Y:S01]  /*2290*/  ISETP.GT.AND P2, PT, R0.reuse, 0x1, PT ;  /* 0x000000010000780c */ /* 0x040fe20003f44270 */
[----:B------:R-:W-:Y:S01]  /*22a0*/  VIADD R0, R0, 0xffffffff ;  /* 0xffffffff00007836 */ /* 0x000fe20000000000 */
[----:B------:R-:W-:Y:S01]  /*22b0*/  IADD3 R3, R3, 0x1, RZ ;  /* 0x0000000103037810 */ /* 0x000fe20007ffe0ff */
[----:B------:R-:W-:-:S03]  /*22c0*/  UISETP.NE.AND UP0, UPT, UR10, 0x4, UPT ;  /* 0x000000040a00788c */ /* 0x000fc6000bf05270 */
[C---:B------:R-:W-:Y:S01]  /*22d0*/  ISETP.NE.AND P1, PT, R3.reuse, 0x4, PT ;  /* 0x000000040300780c */ /* 0x040fe20003f25270 */
[----:B------:R-:W-:Y:S02]  /*22e0*/  USEL UR4, URZ, 0x1, UP0 ;  /* 0x000000013f047887 */ /* 0x000fe40008000000 */
[----:B------:R-:W-:Y:S01]  /*22f0*/  USEL UR10, UR10, URZ, UP0 ;  /* 0x0000003f0a0a7287 */ /* 0x000fe20008000000 */
[----:B------:R-:W-:-:S03]  /*2300*/  SEL R3, R3, RZ, P1 ;  /* 0x000000ff03037207 */ /* 0x000fc60000800000 */
[----:B------:R-:W-:Y:S01]  /*2310*/  LOP3.LUT R6, R6, UR4, RZ, 0x3c, !PT ;  /* 0x0000000406067c12 */ /* 0x000fe2000f8e3cff */
[----:B------:R-:W-:Y:S07]  /*2320*/  @P2 BRA `(.L_x_34) ;  /* 0xfffffff800bc2947 */ /* 0x000fee000383ffff */
.L_x_27:
[----:B------:R-:W1:Y:S02]  /*2330*/  LDC R0, c[0x0][0x28c] ;  /* 0x0000a300ff007b82 */ /* 0x000e640000000800 */
[----:B-1----:R-:W-:-:S13]  /*2340*/  ISETP.GE.AND P1, PT, R0, 0x1, PT ;  /* 0x000000010000780c */ /* 0x002fda0003f26270 */
[----:B------:R-:W-:Y:S05]  /*2350*/  @!P1 BRA `(.L_x_35) ;  /* 0x0000000000449947 */ /* 0x000fea0003800000 */
[----:B------:R-:W-:Y:S05]  /*2360*/  @!P0 BRA `(.L_x_36) ;  /* 0x0000000000048947 */ /* 0x000fea0003800000 */
[----:B------:R-:W-:Y:S01]  /*2370*/  BPT.TRAP 0x1 ;  /* 0x000000040000795c */ /* 0x000fe20000300000 */
.L_x_36:
[----:B------:R-:W-:Y:S01]  /*2380*/  ISETP.NE.AND P0, PT, R152, RZ, PT ;  /* 0x000000ff9800720c */ /* 0x000fe20003f05270 */
[----:B------:R-:W-:Y:S01]  /*2390*/  UISETP.LT.AND UP1, UPT, UR51, 0x1, UPT ;  /* 0x000000013300788c */ /* 0x000fe2000bf21270 */
[----:B------:R-:W-:-:S11]  /*23a0*/  IMAD.U32 R3, RZ, RZ, UR53 ;  /* 0x00000035ff037e24 */ /* 0x000fd6000f8e00ff */
[----:B------:R-:W-:-:S05]  /*23b0*/  VOTEU.ANY UP0, P0 ;  /* 0x00000000003f7886 */ /* 0x000fca0000000100 */
[----:B------:R-:W-:-:S04]  /*23c0*/  @UP0 USEL UR4, UR51, 0x1, UP1 ;  /* 0x0000000133040887 */ /* 0x000fc80008800000 */
[----:B------:R-:W-:-:S06]  /*23d0*/  @UP0 UIADD3 UR4, UR50, UR51, -UR4 ;  /* 0x0000003332040290 */ /* 0x000fcc000fffe804 */
[----:B------:R-:W-:-:S05]  /*23e0*/  IMAD.U32 R0, RZ, RZ, UR4 ;  /* 0x00000004ff007e24 */ /* 0x000fca000f8e00ff */
[----:B------:R-:W-:-:S04]  /*23f0*/  @P0 SHF.L.U32 R0, R0, 0x3, RZ ;  /* 0x0000000300000819 */ /* 0x000fc800000006ff */
[----:B------:R-:W-:-:S04]  /*2400*/  @P0 LOP3.LUT R0, R0, 0x18, RZ, 0xc0, !PT ;  /* 0x0000001800000812 */ /* 0x000fc800078ec0ff */
[----:B------:R-:W-:-:S04]  /*2410*/  @P0 IADD3 R0, R3, 0x20, R0 ;  /* 0x0000002003000810 */ /* 0x000fc80007ffe000 */
[----:B------:R-:W-:-:S04]  /*2420*/  @P0 PRMT R0, R153, 0x654, R0 ;  /* 0x0000065499000816 */ /* 0x000fc80000000000 */
[----:B------:R1:W-:Y:S01]  /*2430*/  @P0 SYNCS.ARRIVE.TRANS64.RED.A1T0 RZ, [R0+URZ], RZ ;  /* 0x000000ff00ff09a7 */ /* 0x0003e2000810043f */
[----:B------:R-:W-:-:S13]  /*2440*/  ISETP.GT.U32.AND P0, PT, R22, 0x1, PT ;  /* 0x000000011600780c */ /* 0x000fda0003f04070 */
[----:B-1----:R-:W-:Y:S05]  /*2450*/  @P0 BRA `(.L_x_35) ;  /* 0x0000000000040947 */ /* 0x002fea0003800000 */
[----:B------:R-:W-:Y:S01]  /*2460*/  BPT.TRAP 0x1 ;  /* 0x000000040000795c */ /* 0x000fe20000300000 */
.L_x_35:
[----:B------:R-:W-:Y:S01]  /*2470*/  UIADD3 UR4, UR53, 0x200, URZ ;  /* 0x0000020035047890 */ /* 0x000fe2000fffe03f */
[----:B------:R-:W-:Y:S02]  /*2480*/  R2UR UR46, R23 ;  /* 0x00000000172e72ca */ /* 0x000fe400000e0000 */
[----:B------:R-:W-:Y:S01]  /*2490*/  R2UR UR45, R158 ;  /* 0x000000009e2d72ca */ /* 0x000fe200000e0000 */
[----:B------:R-:W-:-:S06]  /*24a0*/  ULOP3.LUT UP0, URZ, UR4, 0x1bf, URZ, 0xc0, !UPT ;  /* 0x000001bf043f7892 */ /* 0x000fcc000f80c03f */
[----:B------:R-:W-:-:S04]  /*24b0*/  PLOP3.LUT P0, PT, PT, PT, UP0, 0x80, 0x0 ;  /* 0x000000000000781c */ /* 0x000fc80003f0f008 */
[----:B------:R-:W-:Y:S02]  /*24c0*/  USHF.L.U32 UR46, UR46, 0x8, URZ ;  /* 0x000000082e2e7899 */ /* 0x000fe4000800063f */
[----:B------:R-:W-:-:S07]  /*24d0*/  USHF.L.U32 UR45, UR45, 0x7, URZ ;  /* 0x000000072d2d7899 */ /* 0x000fce000800063f */
[----:B------:R-:W-:Y:S05]  /*24e0*/  @!P0 BRA `(.L_x_37) ;  /* 0x00000000007c8947 */ /* 0x000fea0003800000 */
[----:B------:R-:W-:Y:S01]  /*24f0*/  MOV R23, 0x0 ;  /* 0x0000000000177802 */ /* 0x000fe20000000f00 */
[----:B------:R-:W-:Y:S01]  /*2500*/  ULDC.64 UR4, c[0x4][0x80] ;  /* 0x0100200000047ab9 */ /* 0x000fe20000000a00 */
[----:B------:R-:W-:Y:S01]  /*2510*/  ULDC.64 UR6, c[0x4][0x10] ;  /* 0x0100040000067ab9 */ /* 0x000fe20000000a00 */
[----:B---3--:R-:W-:Y:S01]  /*2520*/  IMAD.U32 R4, RZ, RZ, UR4 ;  /* 0x00000004ff047e24 */ /* 0x008fe2000f8e00ff */
[----:B------:R1:W3:Y:S01]  /*2530*/  LDC.64 R14, c[0x4][R23] ;  /* 0x01000000170e7b82 */ /* 0x0002e20000000a00 */
[----:B------:R-:W-:Y:S01]  /*2540*/  MOV R5, UR5 ;  /* 0x0000000500057c02 */ /* 0x000fe20008000f00 */
[----:B------:R-:W-:Y:S01]  /*2550*/  ULDC.64 UR4, c[0x4][0x88] ;  /* 0x0100220000047ab9 */ /* 0x000fe20000000a00 */
[----:B------:R-:W-:Y:S01]  /*2560*/  MOV R10, UR6 ;  /* 0x00000006000a7c02 */ /* 0x000fe20008000f00 */
[----:B------:R-:W-:Y:S01]  /*2570*/  IMAD.U32 R6, RZ, RZ, UR4 ;  /* 0x00000004ff067e24 */ /* 0x000fe2000f8e00ff */
[----:B------:R-:W-:Y:S01]  /*2580*/  MOV R12, 0x1 ;  /* 0x00000001000c7802 */ /* 0x000fe20000000f00 */
[----:B------:R-:W-:-:S02]  /*2590*/  IMAD.U32 R7, RZ, RZ, UR5 ;  /* 0x00000005ff077e24 */ /* 0x000fc4000f8e00ff */
[----:B------:R-:W-:Y:S02]  /*25a0*/  IMAD.U32 R11, RZ, RZ, UR7 ;  /* 0x00000007ff0b7e24 */ /* 0x000fe4000f8e00ff */
[----:B------:R-:W-:Y:S02]  /*25b0*/  IMAD.MOV.U32 R8, RZ, RZ, 0x70 ;  /* 0x00000070ff087424 */ /* 0x000fe400078e00ff */
[----:B-1----:R-:W-:-:S07]  /*25c0*/  IMAD.MOV.U32 R13, RZ, RZ, RZ ;  /* 0x000000ffff0d7224 */ /* 0x002fce00078e00ff */
[----:B------:R-:W-:-:S07]  /*25d0*/  LEPC R20, `(.L_x_38) ;  /* 0x000000001014794e */ /* 0x000fce0000000000 */
[----:B--23-5:R-:W-:Y:S05]  /*25e0*/  CALL.ABS.NOINC R14 ;  /* 0x000000000e007343 */ /* 0x02cfea0003c00000 */
.L_x_38:
[----:B------:R1:W2:Y:S01]  /*25f0*/  LDC.64 R14, c[0x4][R23] ;  /* 0x01000000170e7b82 */ /* 0x0002a20000000a00 */
[----:B------:R-:W-:Y:S01]  /*2600*/  ULDC.64 UR4, c[0x4][0x80] ;  /* 0x0100200000047ab9 */ /* 0x000fe20000000a00 */
[----:B------:R-:W-:Y:S01]  /*2610*/  ULDC.64 UR6, c[0x4][0x10] ;  /* 0x0100040000067ab9 */ /* 0x000fe20000000a00 */
[----:B------:R-:W-:Y:S01]  /*2620*/  IMAD.U32 R4, RZ, RZ, UR4 ;  /* 0x00000004ff047e24 */ /* 0x000fe2000f8e00ff */
[----:B------:R-:W-:Y:S01]  /*2630*/  MOV R5, UR5 ;  /* 0x0000000500057c02 */ /* 0x000fe20008000f00 */
[----:B------:R-:W-:Y:S01]  /*2640*/  ULDC.64 UR4, c[0x4][0x88] ;  /* 0x0100220000047ab9 */ /* 0x000fe20000000a00 */
[----:B------:R-:W-:Y:S01]  /*2650*/  MOV R10, UR6 ;  /* 0x00000006000a7c02 */ /* 0x000fe20008000f00 */
[----:B------:R-:W-:Y:S01]  /*2660*/  IMAD.U32 R6, RZ, RZ, UR4 ;  /* 0x00000004ff067e24 */ /* 0x000fe2000f8e00ff */
[----:B------:R-:W-:Y:S01]  /*2670*/  MOV R12, 0x1 ;  /* 0x00000001000c7802 */ /* 0x000fe20000000f00 */
[----:B------:R-:W-:Y:S02]  /*2680*/  IMAD.U32 R7, RZ, RZ, UR5 ;  /* 0x00000005ff077e24 */ /* 0x000fe4000f8e00ff */
[----:B------:R-:W-:-:S02]  /*2690*/  IMAD.U32 R11, RZ, RZ, UR7 ;  /* 0x00000007ff0b7e24 */ /* 0x000fc4000f8e00ff */
[----:B------:R-:W-:Y:S02]  /*26a0*/  IMAD.MOV.U32 R8, RZ, RZ, 0x70 ;  /* 0x00000070ff087424 */ /* 0x000fe400078e00ff */
[----:B-1----:R-:W-:-:S07]  /*26b0*/  IMAD.MOV.U32 R13, RZ, RZ, RZ ;  /* 0x000000ffff0d7224 */ /* 0x002fce00078e00ff */
[----:B------:R-:W-:-:S07]  /*26c0*/  LEPC R20, `(.L_x_37) ;  /* 0x000000001014794e */ /* 0x000fce0000000000 */
[----:B--2---:R-:W-:Y:S05]  /*26d0*/  CALL.ABS.NOINC R14 ;  /* 0x000000000e007343 */ /* 0x004fea0003c00000 */
.L_x_37:
[----:B------:R-:W-:Y:S02]  /*26e0*/  ULDC.64 UR4, c[0x0][0x590] ;  /* 0x0001640000047ab9 */ /* 0x000fe40000000a00 */
[----:B------:R-:W-:Y:S01]  /*26f0*/  IMAD.U32 R161, RZ, RZ, UR4 ;  /* 0x00000004ffa17e24 */ /* 0x000fe2000f8e00ff */
[----:B------:R-:W-:-:S04]  /*2700*/  MOV R162, UR5 ;  /* 0x0000000500a27c02 */ /* 0x000fc80008000f00 */
[----:B------:R-:W-:-:S04]  /*2710*/  ISETP.NE.U32.AND P0, PT, R161, RZ, PT ;  /* 0x000000ffa100720c */ /* 0x000fc80003f05070 */
[----:B------:R-:W-:-:S13]  /*2720*/  ISETP.NE.AND.EX P0, PT, R162, RZ, PT, P0 ;  /* 0x000000ffa200720c */ /* 0x000fda0003f05300 */
[----:B------:R-:W-:Y:S05]  /*2730*/  @!P0 BRA `(.L_x_39) ;  /* 0x0000000000348947 */ /* 0x000fea0003800000 */
[----:B------:R-:W-:Y:S02]  /*2740*/  ULDC.64 UR4, c[0x0][0x588] ;  /* 0x0001620000047ab9 */ /* 0x000fe40000000a00 */
[----:B------:R-:W-:-:S04]  /*2750*/  ISETP.NE.U32.AND P1, PT, RZ, UR4, PT ;  /* 0x00000004ff007c0c */ /* 0x000fc8000bf25070 */
[----:B------:R-:W-:-:S13]  /*2760*/  ISETP.NE.AND.EX P1, PT, RZ, UR5, PT, P1 ;  /* 0x00000005ff007c0c */ /* 0x000fda000bf25310 */
[----:B------:R-:W-:Y:S05]  /*2770*/  @!P1 BRA `(.L_x_40) ;  /* 0x0000000000189947 */ /* 0x000fea0003800000 */
[----:B---3--:R-:W1:Y:S01]  /*2780*/  LDC.64 R4, c[0x0][0x588] ;  /* 0x00016200ff047b82 */ /* 0x008e620000000a00 */
[----:B------:R-:W-:-:S04]  /*2790*/  IMAD R3, R161, UR47, RZ ;  /* 0x0000002fa1037c24 */ /* 0x000fc8000f8e02ff */
[----:B-1----:R-:W-:-:S05]  /*27a0*/  IMAD.WIDE R4, R3, 0x4, R4 ;  /* 0x0000000403047825 */ /* 0x002fca00078e0204 */
[----:B-----5:R1:W5:Y:S01]  /*27b0*/  LDG.E R156, desc[UR42][R4.64] ;  /* 0x0000002a049c7981 */ /* 0x020362000c1e1900 */
[----:B------:R-:W-:Y:S01]  /*27c0*/  IMAD.MOV.U32 R154, RZ, RZ, 0x1 ;  /* 0x00000001ff9a7424 */ /* 0x000fe200078e00ff */
[----:B------:R-:W-:Y:S06]  /*27d0*/  BRA `(.L_x_39) ;  /* 0x00000000000c7947 */ /* 0x000fec0003800000 */
.L_x_40:
[----:B------:R-:W-:Y:S01]  /*27e0*/  ULDC UR4, c[0x0][0x580] ;  /* 0x0001600000047ab9 */ /* 0x000fe20000000800 */
[----:B------:R-:W-:Y:S01]  /*27f0*/  IMAD.MOV.U32 R154, RZ, RZ, 0x1 ;  /* 0x00000001ff9a7424 */ /* 0x000fe200078e00ff */
[----:B-----5:R-:W-:-:S07]  /*2800*/  MOV R156, UR4 ;  /* 0x00000004009c7c02 */ /* 0x020fce0008000f00 */
.L_x_39:
[----:B------:R-:W4:Y:S02]  /*2810*/  LDC.64 R6, c[0x0][0x5b0] ;  /* 0x00016c00ff067b82 */ /* 0x000f240000000a00 */
[----:B----4-:R-:W-:-:S04]  /*2820*/  ISETP.NE.U32.AND P1, PT, R6, RZ, PT ;  /* 0x000000ff0600720c */ /* 0x010fc80003f25070 */
[----:B------:R-:W-:-:S13]  /*2830*/  ISETP.NE.AND.EX P1, PT, R7, RZ, PT, P1 ;  /* 0x000000ff0700720c */ /* 0x000fda0003f25310 */
[----:B------:R-:W-:Y:S05]  /*2840*/  @!P1 BRA `(.L_x_41) ;  /* 0x00000000002c9947 */ /* 0x000fea0003800000 */
[----:B------:R-:W-:Y:S02]  /*2850*/  ULDC.64 UR4, c[0x0][0x5a8] ;  /* 0x00016a0000047ab9 */ /* 0x000fe40000000a00 */
[----:B------:R-:W-:-:S04]  /*2860*/  ISETP.NE.U32.AND P1, PT, RZ, UR4, PT ;  /* 0x00000004ff007c0c */ /* 0x000fc8000bf25070 */
[----:B------:R-:W-:-:S13]  /*2870*/  ISETP.NE.AND.EX P1, PT, RZ, UR5, PT, P1 ;  /* 0x00000005ff007c0c */ /* 0x000fda000bf25310 */
[----:B------:R-:W-:Y:S05]  /*2880*/  @!P1 BRA `(.L_x_42) ;  /* 0x0000000000149947 */ /* 0x000fea0003800000 */
[----:B-1-3--:R-:W1:Y:S01]  /*2890*/  LDC.64 R4, c[0x0][0x5a8] ;  /* 0x00016a00ff047b82 */ /* 0x00ae620000000a00 */
[----:B------:R-:W-:-:S04]  /*28a0*/  IMAD R3, R6, UR47, RZ ;  /* 0x0000002f06037c24 */ /* 0x000fc8000f8e02ff */
[----:B-1----:R-:W-:-:S05]  /*28b0*/  IMAD.WIDE R4, R3, 0x4, R4 ;  /* 0x0000000403047825 */ /* 0x002fca00078e0204 */
[----:B--2--5:R4:W5:Y:S01]  /*28c0*/  LDG.E R157, desc[UR42][R4.64] ;  /* 0x0000002a049d7981 */ /* 0x024962000c1e1900 */
[----:B------:R-:W-:Y:S05]  /*28d0*/  BRA `(.L_x_41) ;  /* 0x0000000000087947 */ /* 0x000fea0003800000 */
.L_x_42:
[----:B------:R-:W-:Y:S02]  /*28e0*/  ULDC UR4, c[0x0][0x5a0] ;  /* 0x0001680000047ab9 */ /* 0x000fe40000000800 */
[----:B--2--5:R-:W-:-:S07]  /*28f0*/  IMAD.U32 R157, RZ, RZ, UR4 ;  /* 0x00000004ff9d7e24 */ /* 0x024fce000f8e00ff */
.L_x_41:
[----:B------:R-:W-:Y:S01]  /*2900*/  ULDC.64 UR4, c[0x0][0x588] ;  /* 0x0001620000047ab9 */ /* 0x000fe20000000a00 */
[----:B------:R-:W-:Y:S01]  /*2910*/  ISETP.NE.U32.AND P1, PT, R161, RZ, PT ;  /* 0x000000ffa100720c */ /* 0x000fe20003f25070 */
[----:B------:R-:W-:Y:S02]  /*2920*/  UISETP.NE.U32.AND UP0, UPT, UR4, URZ, UPT ;  /* 0x0000003f0400728c */ /* 0x000fe4000bf05070 */
[----:B------:R-:W-:Y:S01]  /*2930*/  ISETP.NE.U32.AND P3, PT, RZ, UR4, PT ;  /* 0x00000004ff007c0c */ /* 0x000fe2000bf65070 */
[----:B------:R-:W-:Y:S01]  /*2940*/  IMAD.MOV.U32 R3, RZ, RZ, 0x1 ;  /* 0x00000001ff037424 */ /* 0x000fe200078e00ff */
[----:B------:R-:W-:Y:S01]  /*2950*/  ISETP.NE.AND.EX P4, PT, R162, RZ, PT, P1 ;  /* 0x000000ffa200720c */ /* 0x000fe20003f85310 */
[----:B------:R-:W-:Y:S02]  /*2960*/  UISETP.NE.AND.EX UP0, UPT, UR5, URZ, UPT, UP0 ;  /* 0x0000003f0500728c */ /* 0x000fe4000bf05300 */
[----:B------:R-:W-:Y:S02]  /*2970*/  ISETP.NE.AND.EX P3, PT, RZ, UR5, PT, P3 ;  /* 0x00000005ff007c0c */ /* 0x000fe4000bf65330 */
[----:B------:R-:W-:-:S02]  /*2980*/  MOV R0, 0x1 ;  /* 0x0000000100007802 */ /* 0x000fc40000000f00 */
[----:B------:R-:W-:-:S04]  /*2990*/  PLOP3.LUT P2, PT, PT, PT, UP0, 0x80, 0x0 ;  /* 0x000000000000781c */ /* 0x000fc80003f4f008 */
[----:B------:R-:W-:-:S05]  /*29a0*/  PLOP3.LUT P2, PT, P2, PT, PT, 0x8, 0x0 ;  /* 0x000000000000781c */ /* 0x000fca000174e170 */
[----:B------:R-:W-:Y:S08]  /*29b0*/  @P3 BRA P4, `(.L_x_43) ;  /* 0x0000000000283947 */ /* 0x000ff00002000000 */
[----:B------:R-:W-:Y:S04]  /*29c0*/  BSSY B0, `(.L_x_44) ;  /* 0x0000008000007945 */ /* 0x000fe80003800000 */
[----:B------:R-:W-:Y:S05]  /*29d0*/  @!P0 BRA `(.L_x_45) ;  /* 0x0000000000148947 */ /* 0x000fea0003800000 */
[----:B------:R-:W-:Y:S02]  /*29e0*/  LOP3.LUT P4, RZ, R154, 0xff, RZ, 0xc0, !PT ;  /* 0x000000ff9aff7812 */ /* 0x000fe4000788c0ff */
[----:B------:R-:W-:-:S11]  /*29f0*/  PLOP3.LUT P3, PT, P2, PT, PT, 0x80, 0x0 ;  /* 0x000000000000781c */ /* 0x000fd6000176f070 */
[----:B------:R-:W-:Y:S05]  /*2a00*/  @!P4 BRA `(.L_x_46) ;  /* 0x00000000000cc947 */ /* 0x000fea0003800000 */
[----:B-----5:R-:W-:Y:S01]  /*2a10*/  FSETP.EQ.AND P3, PT, R156, RZ, PT ;  /* 0x000000ff9c00720b */ /* 0x020fe20003f62000 */
[----:B------:R-:W-:-:S12]  /*2a20*/  BRA `(.L_x_46) ;  /* 0x0000000000047947 */ /* 0x000fd80003800000 */
.L_x_45:
[----:B-----5:R-:W-:-:S13]  /*2a30*/  FSETP.EQ.AND P3, PT, R156, RZ, PT ;  /* 0x000000ff9c00720b */ /* 0x020fda0003f62000 */
.L_x_46:
[----:B------:R-:W-:Y:S05]  /*2a40*/  BSYNC B0 ;  /* 0x0000000000007941 */ /* 0x000fea0003800000 */
.L_x_44:
[----:B------:R-:W-:-:S07]  /*2a50*/  SEL R3, RZ, 0x1, P3 ;  /* 0x00000001ff037807 */ /* 0x000fce0001800000 */
.L_x_43:
[----:B------:R-:W-:Y:S04]  /*2a60*/  BSSY B0, `(.L_x_47) ;  /* 0x0000007000007945 */ /* 0x000fe80003800000 */
[----:B------:R-:W-:Y:S05]  /*2a70*/  @!P0 BRA `(.L_x_48) ;  /* 0x0000000000108947 */ /* 0x000fea0003800000 */
[----:B------:R-:W-:-:S13]  /*2a80*/  LOP3.LUT P0, RZ, R154, 0xff, RZ, 0xc0, !PT ;  /* 0x000000ff9aff7812 */ /* 0x000fda000780c0ff */
[----:B------:R-:W-:Y:S05]  /*2a90*/  @!P0 BRA `(.L_x_49) ;  /* 0x00000000000c8947 */ /* 0x000fea0003800000 */
[----:B-----5:R-:W-:Y:S01]  /*2aa0*/  FSETP.EQ.AND P2, PT, R156, RZ, PT ;  /* 0x000000ff9c00720b */ /* 0x020fe20003f42000 */
[----:B------:R-:W-:-:S12]  /*2ab0*/  BRA `(.L_x_49) ;  /* 0x0000000000047947 */ /* 0x000fd80003800000 */
.L_x_48:
[----:B-----5:R-:W-:-:S13]  /*2ac0*/  FSETP.EQ.AND P2, PT, R156, RZ, PT ;  /* 0x000000ff9c00720b */ /* 0x020fda0003f42000 */
.L_x_49:
[----:B------:R-:W-:Y:S05]  /*2ad0*/  BSYNC B0 ;  /* 0x0000000000007941 */ /* 0x000fea0003800000 */
.L_x_47:
[----:B-1-34-:R-:W-:Y:S01]  /*2ae0*/  PRMT R4, R3, 0x9910, RZ ;  /* 0x0000991003047816 */ /* 0x01afe200000000ff */
[----:B------:R-:W-:Y:S01]  /*2af0*/  BSSY B0, `(.L_x_50) ;  /* 0x0000025000007945 */ /* 0x000fe20003800000 */
[----:B------:R-:W-:Y:S01]  /*2b00*/  IMAD.MOV.U32 R3, RZ, RZ, RZ ;  /* 0x000000ffff037224 */ /* 0x000fe200078e00ff */
[----:B------:R-:W-:Y:S02]  /*2b10*/  CS2R R6, SRZ ;  /* 0x0000000000067805 */ /* 0x000fe4000001ff00 */
[----:B------:R-:W-:Y:S02]  /*2b20*/  ISETP.NE.AND P0, PT, R4, RZ, PT ;  /* 0x000000ff0400720c */ /* 0x000fe40003f05270 */
[----:B------:R-:W-:Y:S02]  /*2b30*/  CS2R R4, SRZ ;  /* 0x0000000000047805 */ /* 0x000fe4000001ff00 */
[----:B------:R-:W-:Y:S02]  /*2b40*/  CS2R R10, SRZ ;  /* 0x00000000000a7805 */ /* 0x000fe4000001ff00 */
[----:B------:R-:W-:-:S07]  /*2b50*/  CS2R R8, SRZ ;  /* 0x0000000000087805 */ /* 0x000fce000001ff00 */
[----:B------:R-:W-:Y:S05]  /*2b60*/  @!P0 BRA `(.L_x_51) ;  /* 0x0000000000748947 */ /* 0x000fea0003800000 */
[----:B------:R-:W-:-:S13]  /*2b70*/  ISETP.NE.AND P3, PT, R160, 0x3, PT ;  /* 0x00000003a000780c */ /* 0x000fda0003f65270 */
[----:B------:R-:W-:Y:S05]  /*2b80*/  @!P3 BRA `(.L_x_52) ;  /* 0x000000000004b947 */ /* 0x000fea0003800000 */
[----:B------:R-:W-:Y:S01]  /*2b90*/  BPT.TRAP 0x1 ;  /* 0x000000040000795c */ /* 0x000fe20000300000 */
.L_x_52:
[----:B------:R-:W-:Y:S01]  /*2ba0*/  SHF.L.U32 R4, RZ, 0x1f, RZ ;  /* 0x0000001fff047819 */ /* 0x000fe200000006ff */
[----:B------:R-:W-:Y:S01]  /*2bb0*/  IMAD.MOV.U32 R3, RZ, RZ, 0x1 ;  /* 0x00000001ff037424 */ /* 0x000fe200078e00ff */
[----:B------:R-:W-:Y:S02]  /*2bc0*/  MOV R7, RZ ;  /* 0x000000ff00077202 */ /* 0x000fe40000000f00 */
[----:B------:R-:W1:Y:S02]  /*2bd0*/  SYNCS.PHASECHK.TRANS64.TRYWAIT P3, [UR53+0x40], R4 ;  /* 0x00004004ff0075a7 */ /* 0x000e640008060175 */
[----:B-1----:R-:W-:Y:S05]  /*2be0*/  @!P3 BRA `(.L_x_53) ;  /* 0x000000700054b947 */ /* 0x002fea0003800000 */
.L_x_230:
[----:B------:R-:W-:Y:S01]  /*2bf0*/  IMAD.MOV.U32 R6, RZ, RZ, RZ ;  /* 0x000000ffff067224 */ /* 0x000fe200078e00ff */
[----:B-1----:R-:W-:Y:S02]  /*2c00*/  CS2R R4, SRZ ;  /* 0x0000000000047805 */ /* 0x002fe4000001ff00 */
[----:B------:R-:W-:Y:S02]  /*2c10*/  CS2R R10, SRZ ;  /* 0x00000000000a7805 */ /* 0x000fe4000001ff00 */
[----:B------:R-:W-:Y:S01]  /*2c20*/  CS2R R8, SRZ ;  /* 0x0000000000087805 */ /* 0x000fe2000001ff00 */
[----:B------:R-:W-:Y:S06]  /*2c30*/  @P2 BRA `(.L_x_51) ;  /* 0x0000000000402947 */ /* 0x000fec0003800000 */
[C---:B------:R-:W-:Y:S01]  /*2c40*/  IMAD.SHL.U32 R4, R18.reuse, 0x10, RZ ;  /* 0x0000001012047824 */ /* 0x040fe200078e00ff */
[C---:B------:R-:W-:Y:S01]  /*2c50*/  SHF.L.U32 R5, R18.reuse, 0x5, RZ ;  /* 0x0000000512057819 */ /* 0x040fe200000006ff */
[----:B------:R-:W-:Y:S01]  /*2c60*/  IMAD.SHL.U32 R9, R18, 0x4, RZ ;  /* 0x0000000412097824 */ /* 0x000fe200078e00ff */
[----:B------:R-:W-:Y:S01]  /*2c70*/  SHF.R.U32.HI R7, RZ, 0x1, R18 ;  /* 0x00000001ff077819 */ /* 0x000fe20000011612 */
[----:B------:R-:W-:Y:S05]  /*2c80*/  WARPSYNC.ALL ;  /* 0x0000000000007948 */ /* 0x000fea0003800000 */
[----:B------:R-:W-:Y:S02]  /*2c90*/  LOP3.LUT R4, R4, 0xe00, RZ, 0xc0, !PT ;  /* 0x00000e0004047812 */ /* 0x000fe400078ec0ff */
[----:B------:R-:W-:-:S02]  /*2ca0*/  LOP3.LUT R6, R5, 0xc0, RZ, 0xc0, !PT ;  /* 0x000000c005067812 */ /* 0x000fc400078ec0ff */
[----:B------:R-:W-:Y:S02]  /*2cb0*/  LOP3.LUT R4, R4, 0x20, R5, 0xf8, !PT ;  /* 0x0000002004047812 */ /* 0x000fe400078ef805 */
[----:B------:R-:W-:Y:S02]  /*2cc0*/  LOP3.LUT R6, R6, 0x8, R7, 0xf8, !PT ;  /* 0x0000000806067812 */ /* 0x000fe400078ef807 */
[----:B------:R-:W-:Y:S02]  /*2cd0*/  LOP3.LUT R4, R4, 0x100, R5, 0xf8, !PT ;  /* 0x0000010004047812 */ /* 0x000fe400078ef805 */
[----:B------:R-:W-:-:S04]  /*2ce0*/  LOP3.LUT R9, R6, 0x18, R9, 0x78, !PT ;  /* 0x0000001806097812 */ /* 0x000fc800078e7809 */
[----:B------:R-:W-:-:S04]  /*2cf0*/  LOP3.LUT R4, R4, R9, RZ, 0xfc, !PT ;  /* 0x0000000904047212 */ /* 0x000fc800078efcff */
[----:B------:R-:W-:-:S05]  /*2d00*/  LEA R8, R4, UR53, 0x1 ;  /* 0x0000003504087c11 */ /* 0x000fca000f8e08ff */
[----:B------:R-:W-:Y:S02]  /*2d10*/  IMAD R4, R155, 0x2, R8 ;  /* 0x000000029b047824 */ /* 0x000fe400078e0208 */
[----:B------:R-:W1:Y:S04]  /*2d20*/  LDSM.16.M88.4 R8, [R8+0x200] ;  /* 0x000200000808783b */ /* 0x000e680000000200 */
[----:B------:R-:W3:Y:S02]  /*2d30*/  LDSM.16.M88.4 R4, [R4+0x200] ;  /* 0x000200000404783b */ /* 0x000ee40000000200 */
.L_x_51:
[----:B------:R-:W-:Y:S05]  /*2d40*/  BSYNC B0 ;  /* 0x0000000000007941 */ /* 0x000fea0003800000 */
.L_x_50:
[--C-:B-1----:R-:W-:Y:S02]  /*2d50*/  HADD2.F32 R13, -RZ, R8.reuse.H0_H0 ;  /* 0x20000008ff0d7230 */ /* 0x102fe40000004100 */
[C---:B-----5:R-:W-:Y:S01]  /*2d60*/  FMUL R163, R157.reuse, R88 ;  /* 0x000000589da37220 */ /* 0x060fe20000400000 */
[----:B------:R-:W-:Y:S02]  /*2d70*/  HADD2.F32 R15, -RZ, R8.H1_H1 ;  /* 0x30000008ff0f7230 */ /* 0x000fe40000004100 */
[C---:B------:R-:W-:Y:S01]  /*2d80*/  FMUL R12, R157.reuse, R89 ;  /* 0x000000599d0c7220 */ /* 0x040fe20000400000 */
[----:B------:R-:W-:Y:S02]  /*2d90*/  HADD2.F32 R23, -RZ, R9.H1_H1 ;  /* 0x30000009ff177230 */ /* 0x000fe40000004100 */
[C---:B------:R-:W-:Y:S01]  /*2da0*/  FFMA R163, R156.reuse, R13, R163 ;  /* 0x0000000d9ca37223 */ /* 0x040fe200000000a3 */
[----:B------:R-:W-:Y:S01]  /*2db0*/  FMUL R20, R157, R91 ;  /* 0x0000005b9d147220 */ /* 0x000fe20000400000 */
[----:B------:R-:W-:Y:S01]  /*2dc0*/  FFMA R14, R156, R15, R12 ;  /* 0x0000000f9c0e7223 */ /* 0x000fe2000000000c */
[----:B------:R-:W-:-:S02]  /*2dd0*/  HADD2.F32 R13, -RZ, R10.H0_H0 ;  /* 0x2000000aff0d7230 */ /* 0x000fc40000004100 */
[C---:B------:R-:W-:Y:S01]  /*2de0*/  FMUL R91, R157.reuse, R92 ;  /* 0x0000005c9d5b7220 */ /* 0x040fe20000400000 */
[----:B------:R-:W-:Y:S02]  /*2df0*/  HADD2.F32 R15, -RZ, R10.H1_H1 ;  /* 0x3000000aff0f7230 */ /* 0x000fe40000004100 */
[C---:B------:R-:W-:Y:S01]  /*2e00*/  FMUL R12, R157.reuse, R93 ;  /* 0x0000005d9d0c7220 */ /* 0x040fe20000400000 */
[----:B------:R-:W-:Y:S02]  /*2e10*/  HADD2.F32 R21, -RZ, R9.H0_H0 ;  /* 0x20000009ff157230 */ /* 0x000fe40000004100 */
[C---:B------:R-:W-:Y:S01]  /*2e20*/  FFMA R89, R156.reuse, R23, R20 ;  /* 0x000000179c597223 */ /* 0x040fe20000000014 */
[C---:B------:R-:W-:Y:S01]  /*2e30*/  FMUL R90, R157.reuse, R90 ;  /* 0x0000005a9d5a7220 */ /* 0x040fe20000400000 */
[----:B------:R-:W-:Y:S02]  /*2e40*/  HADD2.F32 R23, -RZ, R11.H1_H1 ;  /* 0x3000000bff177230 */ /* 0x000fe40000004100 */
[C---:B------:R-:W-:Y:S01]  /*2e50*/  FFMA R91, R156.reuse, R13, R91 ;  /* 0x0000000d9c5b7223 */ /* 0x040fe2000000005b */
[----:B------:R-:W-:Y:S01]  /*2e60*/  FMUL R88, R157, R95 ;  /* 0x0000005f9d587220 */ /* 0x000fe20000400000 */
[----:B------:R-:W-:Y:S01]  /*2e70*/  FFMA R20, R156, R15, R12 ;  /* 0x0000000f9c147223 */ /* 0x000fe2000000000c */
[----:B---3--:R-:W-:-:S02]  /*2e80*/  HADD2.F32 R13, -RZ, R4.H0_H0 ;  /* 0x20000004ff0d7230 */ /* 0x008fc40000004100 */
[C---:B------:R-:W-:Y:S01]  /*2e90*/  FMUL R95, R157.reuse, R96 ;  /* 0x000000609d5f7220 */ /* 0x040fe20000400000 */
[----:B------:R-:W-:Y:S02]  /*2ea0*/  HADD2.F32 R15, -RZ, R4.H1_H1 ;  /* 0x30000004ff0f7230 */ /* 0x000fe40000004100 */
[C---:B------:R-:W-:Y:S01]  /*2eb0*/  FMUL R12, R157.reuse, R97 ;  /* 0x000000619d0c7220 */ /* 0x040fe20000400000 */
[C---:B------:R-:W-:Y:S01]  /*2ec0*/  FFMA R90, R156.reuse, R21, R90 ;  /* 0x000000159c5a7223 */ /* 0x040fe2000000005a */
[----:B------:R-:W-:Y:S02]  /*2ed0*/  HADD2.F32 R21, -RZ, R11.H0_H0 ;  /* 0x2000000bff157230 */ /* 0x000fe40000004100 */
[C---:B------:R-:W-:Y:S01]  /*2ee0*/  FFMA R93, R156.reuse, R23, R88 ;  /* 0x000000179c5d7223 */ /* 0x040fe20000000058 */
[----:B------:R-:W-:Y:S01]  /*2ef0*/  FMUL R94, R157, R94 ;  /* 0x0000005e9d5e7220 */ /* 0x000fe20000400000 */
[----:B------:R-:W-:Y:S01]  /*2f00*/  FFMA R88, R156, R13, R95 ;  /* 0x0000000d9c587223 */ /* 0x000fe2000000005f */
[----:B------:R-:W-:-:S02]  /*2f10*/  HADD2.F32 R23, -RZ, R5.H1_H1 ;  /* 0x30000005ff177230 */ /* 0x000fc40000004100 */
[----:B------:R-:W-:Y:S01]  /*2f20*/  FFMA R95, R156, R15, R12 ;  /* 0x0000000f9c5f7223 */ /* 0x000fe2000000000c */
[C---:B------:R-:W-:Y:S01]  /*2f30*/  FMUL R92, R157.reuse, R99 ;  /* 0x000000639d5c7220 */ /* 0x040fe20000400000 */
[C---:B------:R-:W-:Y:S01]  /*2f40*/  SHF.L.U32 R15, R18.reuse, 0x4, RZ ;  /* 0x00000004120f7819 */ /* 0x040fe200000006ff */
[----:B------:R-:W-:Y:S02]  /*2f50*/  IMAD.SHL.U32 R97, R18, 0x20, RZ ;  /* 0x0000002012617824 */ /* 0x000fe400078e00ff */
[C---:B------:R-:W-:Y:S01]  /*2f60*/  FFMA R94, R156.reuse, R21, R94 ;  /* 0x000000159c5e7223 */ /* 0x040fe2000000005e */
[----:B------:R-:W-:Y:S02]  /*2f70*/  HADD2.F32 R21, -RZ, R5.H0_H0 ;  /* 0x20000005ff157230 */ /* 0x000fe40000004100 */
[----:B------:R-:W-:Y:S01]  /*2f80*/  FMUL R98, R157, R98 ;  /* 0x000000629d627220 */ /* 0x000fe20000400000 */
[----:B------:R-:W-:Y:S01]  /*2f90*/  FFMA R92, R156, R23, R92 ;  /* 0x000000179c5c7223 */ /* 0x000fe2000000005c */
[----:B------:R-:W-:Y:S01]  /*2fa0*/  LOP3.LUT R96, R15, 0xe00, RZ, 0xc0, !PT ;  /* 0x00000e000f607812 */ /* 0x000fe200078ec0ff */
[----:B------:R-:W-:Y:S01]  /*2fb0*/  FMUL R23, R157, R100 ;  /* 0x000000649d177220 */ /* 0x000fe20000400000 */
[----:B------:R-:W-:-:S02]  /*2fc0*/  HADD2.F32 R15, -RZ, R6.H1_H1 ;  /* 0x30000006ff0f7230 */ /* 0x000fc40000004100 */
[----:B------:R-:W-:Y:S01]  /*2fd0*/  FMUL R12, R157, R101 ;  /* 0x000000659d0c7220 */ /* 0x000fe20000400000 */
[----:B------:R-:W-:Y:S01]  /*2fe0*/  SHF.R.U32.HI R100, RZ, 0x1, R18 ;  /* 0x00000001ff647819 */ /* 0x000fe20000011612 */
[----:B------:R-:W-:Y:S01]  /*2ff0*/  FFMA R21, R156, R21, R98 ;  /* 0x000000159c157223 */ /* 0x000fe20000000062 */
[----:B------:R-:W-:Y:S01]  /*3000*/  LOP3.LUT R99, R97, 0xc0, RZ, 0xc0, !PT ;  /* 0x000000c061637812 */ /* 0x000fe200078ec0ff */
[----:B------:R-:W-:Y:S01]  /*3010*/  IMAD.SHL.U32 R101, R18, 0x4, RZ ;  /* 0x0000000412657824 */ /* 0x000fe200078e00ff */
[--C-:B------:R-:W-:Y:S01]  /*3020*/  LOP3.LUT R98, R96, 0x20, R97.reuse, 0xf8, !PT ;  /* 0x0000002060627812 */ /* 0x100fe200078ef861 */
[----:B------:R-:W-:Y:S01]  /*3030*/  FFMA R96, R156, R15, R12 ;  /* 0x0000000f9c607223 */ /* 0x000fe2000000000c */
[----:B------:R-:W-:Y:S01]  /*3040*/  LOP3.LUT R100, R99, 0x8, R100, 0xf8, !PT ;  /* 0x0000000863647812 */ /* 0x000fe200078ef864 */
[----:B------:R-:W-:Y:S01]  /*3050*/  HADD2.F32 R13, -RZ, R6.H0_H0 ;  /* 0x20000006ff0d7230 */ /* 0x000fe20000004100 */
[----:B------:R-:W-:Y:S01]  /*3060*/  LOP3.LUT R12, R18, 0xff, RZ, 0xc0, !PT ;  /* 0x000000ff120c7812 */ /* 0x000fe200078ec0ff */
[--C-:B------:R-:W-:Y:S01]  /*3070*/  HADD2.F32 R15, -RZ, R7.reuse.H1_H1 ;  /* 0x30000007ff0f7230 */ /* 0x100fe20000004100 */
[----:B------:R-:W-:Y:S01]  /*3080*/  LOP3.LUT R99, R98, 0x100, R97, 0xf8, !PT ;  /* 0x0000010062637812 */ /* 0x000fe200078ef861 */
[----:B------:R-:W-:Y:S01]  /*3090*/  FMUL R97, R157, R102 ;  /* 0x000000669d617220 */ /* 0x000fe20000400000 */
[----:B------:R-:W-:Y:S01]  /*30a0*/  LOP3.LUT R100, R100, 0x18, R101, 0x78, !PT ;  /* 0x0000001864647812 */ /* 0x000fe200078e7865 */
[----:B------:R-:W-:Y:S01]  /*30b0*/  FFMA R23, R156, R13, R23 ;  /* 0x0000000d9c177223 */ /* 0x000fe20000000017 */
[----:B------:R-:W-:Y:S01]  /*30c0*/  IADD3 R12, R12, 0x1f, RZ ;  /* 0x0000001f0c0c7810 */ /* 0x000fe20007ffe0ff */
[----:B------:R-:W-:-:S02]  /*30d0*/  HADD2.F32 R13, -RZ, R7.H0_H0 ;  /* 0x20000007ff0d7230 */ /* 0x000fc40000004100 */
[----:B------:R-:W-:Y:S01]  /*30e0*/  FMUL R98, R157, R103 ;  /* 0x000000679d627220 */ /* 0x000fe20000400000 */
[----:B------:R-:W-:Y:S01]  /*30f0*/  LOP3.LUT R99, R99, R100, RZ, 0xfc, !PT ;  /* 0x0000006463637212 */ /* 0x000fe200078efcff */
[----:B------:R-:W-:Y:S05]  /*3100*/  WARPSYNC.ALL ;  /* 0x0000000000007948 */ /* 0x000fea0003800000 */
[----:B------:R-:W-:Y:S01]  /*3110*/  ISETP.GT.U32.AND P3, PT, R12, 0x3e, PT ;  /* 0x0000003e0c00780c */ /* 0x000fe20003f64070 */
[----:B------:R-:W-:Y:S01]  /*3120*/  FFMA R97, R156, R13, R97 ;  /* 0x0000000d9c617223 */ /* 0x000fe20000000061 */
[----:B------:R-:W-:Y:S01]  /*3130*/  F2FP.F16.F32.PACK_AB R12, R14, R163 ;  /* 0x000000a30e0c723e */ /* 0x000fe200000000ff */
[----:B------:R-:W-:Y:S01]  /*3140*/  FFMA R98, R156, R15, R98 ;  /* 0x0000000f9c627223 */ /* 0x000fe20000000062 */
[----:B------:R-:W-:Y:S01]  /*3150*/  F2FP.F16.F32.PACK_AB R14, R20, R91 ;  /* 0x0000005b140e723e */ /* 0x000fe200000000ff */
[----:B------:R-:W-:Y:S01]  /*3160*/  BSSY B0, `(.L_x_54) ;  /* 0x0000019000007945 */ /* 0x000fe20003800000 */
[----:B------:R-:W-:-:S02]  /*3170*/  LEA R20, R99, UR53, 0x1 ;  /* 0x0000003563147c11 */ /* 0x000fc4000f8e08ff */
[----:B------:R-:W-:Y:S02]  /*3180*/  F2FP.F16.F32.PACK_AB R13, R89, R90 ;  /* 0x0000005a590d723e */ /* 0x000fe400000000ff */
[----:B------:R-:W-:Y:S02]  /*3190*/  F2FP.F16.F32.PACK_AB R15, R93, R94 ;  /* 0x0000005e5d0f723e */ /* 0x000fe400000000ff */
[----:B------:R-:W-:Y:S01]  /*31a0*/  F2FP.F16.F32.PACK_AB R89, R92, R21 ;  /* 0x000000155c59723e */ /* 0x000fe200000000ff */
[----:B------:R-:W-:Y:S01]  /*31b0*/  IMAD R21, R155, 0x2, R20 ;  /* 0x000000029b157824 */ /* 0x000fe200078e0214 */
[----:B------:R-:W-:Y:S01]  /*31c0*/  F2FP.F16.F32.PACK_AB R88, R95, R88 ;  /* 0x000000585f58723e */ /* 0x000fe200000000ff */
[----:B------:R1:W-:Y:S01]  /*31d0*/  STSM.16.M88.4 [R20+0x200], R12 ;  /* 0x0002000c14007844 */ /* 0x0003e20000000200 */
[----:B------:R-:W-:Y:S02]  /*31e0*/  F2FP.F16.F32.PACK_AB R90, R96, R23 ;  /* 0x00000017605a723e */ /* 0x000fe400000000ff */
[----:B------:R-:W-:-:S05]  /*31f0*/  F2FP.F16.F32.PACK_AB R91, R98, R97 ;  /* 0x00000061625b723e */ /* 0x000fca00000000ff */
[----:B------:R1:W-:Y:S01]  /*3200*/  STSM.16.M88.4 [R21+0x200], R88 ;  /* 0x0002005815007844 */ /* 0x0003e20000000200 */
[----:B------:R-:W-:Y:S01]  /*3210*/  @!PT LDS RZ, [RZ] ;  /* 0x00000000fffff984 */ /* 0x000fe20000000800 */
[----:B------:R-:W-:Y:S01]  /*3220*/  @!PT LDS RZ, [RZ] ;  /* 0x00000000fffff984 */ /* 0x000fe20000000800 */
[----:B------:R-:W-:Y:S01]  /*3230*/  @!PT LDS RZ, [RZ] ;  /* 0x00000000fffff984 */ /* 0x000fe20000000800 */
[----:B------:R-:W-:Y:S01]  /*3240*/  @!PT LDS RZ, [RZ] ;  /* 0x00000000fffff984 */ /* 0x000fe20000000800 */
[----:B------:R3:W-:Y:S06]  /*3250*/  MEMBAR.ALL.CTA ;  /* 0x0000000000007992 */ /* 0x0007ec0000008000 */
[----:B---3--:R-:W3:Y:S02]  /*3260*/  FENCE.VIEW.ASYNC.S ;  /* 0x00000000000073c6 */ /* 0x008ee40000000000 */
[----:B---3--:R-:W-:Y:S06]  /*3270*/  BAR.SYNC.DEFER_BLOCKING 0x1, 0x100 ;  /* 0x0044000000007b1d */ /* 0x008fec0000010000 */
[----:B------:R-:W-:Y:S05]  /*3280*/  @P3 BRA `(.L_x_55) ;  /* 0x0000000000183947 */ /* 0x000fea0003800000 */
[----:B------:R-:W-:Y:S02]  /*3290*/  UIADD3 UR4, UP0, UR54, 0x4f0, URZ ;  /* 0x000004f036047890 */ /* 0x000fe4000ff1e03f */
[----:B------:R-:W-:Y:S02]  /*32a0*/  UIADD3 UR44, UR53, 0x200, URZ ;  /* 0x00000200352c7890 */ /* 0x000fe4000fffe03f */
[----:B------:R-:W-:-:S09]  /*32b0*/  UIADD3.X UR5, URZ, UR55, URZ, UP0, !UPT ;  /* 0x000000373f057290 */ /* 0x000fd200087fe43f */
[----:B------:R3:W-:Y:S01]  /*32c0*/  UTMASTG.3D [UR44], [UR4] ;  /* 0x0000002c040073b5 */ /* 0x0007e20008010000 */
[----:B------:R0:W-:Y:S01]  /*32d0*/  UTMACMDFLUSH ;  /* 0x00000000000079b7 */ /* 0x0001e20000000000 */
[----:B---3--:R-:W-:-:S04]  /*32e0*/  DEPBAR.LE SB0, 0x1 ;  /* 0x000080400000791a */ /* 0x008fc80000000000 */
.L_x_55:
[----:B------:R-:W-:Y:S05]  /*32f0*/  BSYNC B0 ;  /* 0x0000000000007941 */ /* 0x000fea0003800000 */
.L_x_54:
[----:B------:R-:W-:Y:S01]  /*3300*/  BAR.SYNC.DEFER_BLOCKING 0x1, 0x100 ;  /* 0x0044000000007b1d */ /* 0x000fe20000010000 */
[----:B------:R-:W-:Y:S01]  /*3310*/  ISETP.NE.AND P4, PT, RZ, UR48, PT ;  /* 0x00000030ff007c0c */ /* 0x000fe2000bf85270 */
[----:B-1----:R-:W-:-:S05]  /*3320*/  VIADD R88, R20, 0x200 ;  /* 0x0000020014587836 */ /* 0x002fca0000000000 */
[----:B------:R-:W-:-:S07]  /*3330*/  LEA R23, R155, R88, 0x1 ;  /* 0x000000589b177211 */ /* 0x000fce00078e08ff */
[----:B------:R-:W-:Y:S05]  /*3340*/  @!P4 BRA `(.L_x_56) ;  /* 0x000000000034c947 */ /* 0x000fea0003800000 */
[----:B------:R-:W-:Y:S04]  /*3350*/  BSSY B0, `(.L_x_57) ;  /* 0x0000009000007945 */ /* 0x000fe80003800000 */
[----:B------:R-:W-:Y:S05]  /*3360*/  @!P0 BRA `(.L_x_58) ;  /* 0x00000000001c8947 */ /* 0x000fea0003800000 */
[----:B------:R-:W-:-:S13]  /*3370*/  ISETP.NE.AND P4, PT, R160, 0x3, PT ;  /* 0x00000003a000780c */ /* 0x000fda0003f85270 */
[----:B------:R-:W-:Y:S05]  /*3380*/  @!P4 BRA `(.L_x_59) ;  /* 0x000000000004c947 */ /* 0x000fea0003800000 */
[----:B------:R-:W-:Y:S01]  /*3390*/  BPT.TRAP 0x1 ;  /* 0x000000040000795c */ /* 0x000fe20000300000 */
.L_x_59:
[----:B------:R-:W-:-:S04]  /*33a0*/  ULEA UR4, UR36, UR53, 0x3 ;  /* 0x0000003524047291 */ /* 0x000fc8000f8e183f */
[----:B------:R-:W-:-:S04]  /*33b0*/  UIADD3 UR4, UR4, 0x60, URZ ;  /* 0x0000006004047890 */ /* 0x000fc8000fffe03f */
[----:B------:R-:W-:-:S09]  /*33c0*/  UPRMT UR4, UR52, 0x654, UR4 ;  /* 0x0000065434047896 */ /* 0x000fd20008000004 */
[----:B------:R-:W-:Y:S03]  /*33d0*/  SYNCS.ARRIVE.TRANS64.RED.A1T0 RZ, [UR4], RZ ;  /* 0x000000ffffff79a7 */ /* 0x000fe60008100404 */
.L_x_58:
[----:B------:R-:W-:Y:S05]  /*33e0*/  BSYNC B0 ;  /* 0x0000000000007941 */ /* 0x000fea0003800000 */
.L_x_57:
[----:B------:R-:W-:-:S04]  /*33f0*/  UIADD3 UR36, UR36, 0x1, URZ ;  /* 0x0000000124247890 */ /* 0x000fc8000fffe03f */
[----:B------:R-:W-:-:S04]  /*3400*/  UISETP.NE.AND UP0, UPT, UR36, 0x4, UPT ;  /* 0x000000042400788c */ /* 0x000fc8000bf05270 */
[----:B------:R-:W-:-:S12]  /*3410*/  USEL UR36, UR36, URZ, UP0 ;  /* 0x0000003f24247287 */ /* 0x000fd80008000000 */
.L_x_56:
[----:B------:R-:W-:Y:S04]  /*3420*/  BSSY B0, `(.L_x_60) ;  /* 0x0000011000007945 */ /* 0x000fe80003800000 */
[----:B------:R-:W-:Y:S05]  /*3430*/  @!P0 BRA `(.L_x_61) ;  /* 0x00000000003c8947 */ /* 0x000fea0003800000 */
[----:B------:R-:W-:-:S13]  /*3440*/  ISETP.NE.AND P4, PT, R160, 0x3, PT ;  /* 0x00000003a000780c */ /* 0x000fda0003f85270 */
[----:B------:R-:W-:Y:S05]  /*3450*/  @!P4 BRA `(.L_x_62) ;  /* 0x000000000004c947 */ /* 0x000fea0003800000 */
[----:B------:R-:W-:Y:S01]  /*3460*/  BPT.TRAP 0x1 ;  /* 0x000000040000795c */ /* 0x000fe20000300000 */
.L_x_62:
[C---:B------:R-:W-:Y:S01]  /*3470*/  LEA R14, R3.reuse, UR53, 0x3 ;  /* 0x00000035030e7c11 */ /* 0x040fe2000f8e18ff */
[----:B------:R-:W-:Y:S01]  /*3480*/  @!P2 IMAD R12, R3, 0x2000, R88 ;  /* 0x00002000030ca824 */ /* 0x000fe200078e0258 */
[----:B------:R-:W-:Y:S01]  /*3490*/  SHF.L.U32 R15, RZ, 0x1f, RZ ;  /* 0x0000001fff0f7819 */ /* 0x000fe200000006ff */
[----:B------:R-:W-:Y:S02]  /*34a0*/  BSSY B1, `(.L_x_63) ;  /* 0x0000004000017945 */ /* 0x000fe40003800000 */
[----:B------:R-:W-:Y:S01]  /*34b0*/  @!P2 IMAD R13, R155, 0x2, R12 ;  /* 0x000000029b0da824 */ /* 0x000fe200078e020c */
[----:B------:R-:W1:Y:S02]  /*34c0*/  SYNCS.PHASECHK.TRANS64.TRYWAIT P4, [R14+URZ+0x40], R15 ;  /* 0x0000400f0e0075a7 */ /* 0x000e64000808017f */
[----:B-1----:R-:W-:Y:S05]  /*34d0*/  @!P4 BRA `(.L_x_64) ;  /* 0x000000680030c947 */ /* 0x002fea0003800000 */
.L_x_231:
[----:B------:R-:W-:Y:S05]  /*34e0*/  BSYNC B1 ;  /* 0x0000000000017941 */ /* 0x000fea0003800000 */
.L_x_63:
[----:B------:R-:W-:Y:S05]  /*34f0*/  @!P2 WARPSYNC.ALL ;  /* 0x000000000000a948 */ /* 0x000fea0003800000 */
[----:B------:R3:W4:Y:S01]  /*3500*/  @!P2 LDSM.16.M88.4 R8, [R12] ;  /* 0x000000000c08a83b */ /* 0x0007220000000200 */
[----:B------:R-:W-:-:S03]  /*3510*/  IADD3 R3, R3, 0x1, RZ ;  /* 0x0000000103037810 */ /* 0x000fc60007ffe0ff */
[----:B------:R3:W1:Y:S04]  /*3520*/  @!P2 LDSM.16.M88.4 R4, [R13] ;  /* 0x000000000d04a83b */ /* 0x0006680000000200 */
.L_x_61:
[----:B------:R-:W-:Y:S05]  /*3530*/  BSYNC B0 ;  /* 0x0000000000007941 */ /* 0x000fea0003800000 */
.L_x_60:
[C---:B---3--:R-:W-:Y:S01]  /*3540*/  FMUL R13, R157.reuse, R24 ;  /* 0x000000189d0d7220 */ /* 0x048fe20000400000 */
[--C-:B----4-:R-:W-:Y:S02]  /*3550*/  HADD2.F32 R12, -RZ, R8.reuse.H0_H0 ;  /* 0x20000008ff0c7230 */ /* 0x110fe40000004100 */
[C---:B-1----:R-:W-:Y:S01]  /*3560*/  FMUL R15, R157.reuse, R26 ;  /* 0x0000001a9d0f7220 */ /* 0x042fe20000400000 */
[----:B------:R-:W-:Y:S02]  /*3570*/  HADD2.F32 R14, -RZ, R8.H1_H1 ;  /* 0x30000008ff0e7230 */ /* 0x000fe40000004100 */
[C---:B------:R-:W-:Y:S01]  /*3580*/  FMUL R25, R157.reuse, R25 ;  /* 0x000000199d197220 */ /* 0x040fe20000400000 */
[--C-:B------:R-:W-:Y:S02]  /*3590*/  HADD2.F32 R24, -RZ, R9.reuse.H0_H0 ;  /* 0x20000009ff187230 */ /* 0x100fe40000004100 */
[----:B------:R-:W-:Y:S01]  /*35a0*/  FMUL R27, R157, R27 ;  /* 0x0000001b9d1b7220 */ /* 0x000fe20000400000 */
[----:B------:R-:W-:-:S02]  /*35b0*/  HADD2.F32 R26, -RZ, R9.H1_H1 ;  /* 0x30000009ff1a7230 */ /* 0x000fc40000004100 */
[C---:B------:R-:W-:Y:S01]  /*35c0*/  FFMA R12, R156.reuse, R12, R13 ;  /* 0x0000000c9c0c7223 */ /* 0x040fe2000000000d */
[C---:B------:R-:W-:Y:S01]  /*35d0*/  FFMA R25, R156.reuse, R14, R25 ;  /* 0x0000000e9c197223 */ /* 0x040fe20000000019 */
[C---:B------:R-:W-:Y:S01]  /*35e0*/  FFMA R13, R156.reuse, R24, R15 ;  /* 0x000000189c0d7223 */ /* 0x040fe2000000000f */
[C---:B------:R-:W-:Y:S01]  /*35f0*/  FMUL R15, R157.reuse, R28 ;  /* 0x0000001c9d0f7220 */ /* 0x040fe20000400000 */
[----:B------:R-:W-:Y:S01]  /*3600*/  FFMA R14, R156, R26, R27 ;  /* 0x0000001a9c0e7223 */ /* 0x000fe2000000001b */
[--C-:B------:R-:W-:Y:S02]  /*3610*/  HADD2.F32 R24, -RZ, R10.reuse.H0_H0 ;  /* 0x2000000aff187230 */ /* 0x100fe40000004100 */
[C---:B------:R-:W-:Y:S01]  /*3620*/  FMUL R27, R157.reuse, R30 ;  /* 0x0000001e9d1b7220 */ /* 0x040fe20000400000 */
[----:B------:R-:W-:Y:S02]  /*3630*/  HADD2.F32 R26, -RZ, R10.H1_H1 ;  /* 0x3000000aff1a7230 */ /* 0x000fe40000004100 */
[----:B------:R-:W-:Y:S01]  /*3640*/  FMUL R29, R157, R29 ;  /* 0x0000001d9d1d7220 */ /* 0x000fe20000400000 */
[----:B------:R-:W-:-:S02]  /*3650*/  HADD2.F32 R28, -RZ, R11.H0_H0 ;  /* 0x2000000bff1c7230 */ /* 0x000fc40000004100 */
[C---:B------:R-:W-:Y:S01]  /*3660*/  FMUL R31, R157.reuse, R31 ;  /* 0x0000001f9d1f7220 */ /* 0x040fe20000400000 */
[----:B------:R-:W-:Y:S02]  /*3670*/  HADD2.F32 R30, -RZ, R11.H1_H1 ;  /* 0x3000000bff1e7230 */ /* 0x000fe40000004100 */
[C---:B------:R-:W-:Y:S01]  /*3680*/  FFMA R15, R156.reuse, R24, R15 ;  /* 0x000000189c0f7223 */ /* 0x040fe2000000000f */
[C---:B------:R-:W-:Y:S01]  /*3690*/  FFMA R24, R156.reuse, R26, R29 ;  /* 0x0000001a9c187223 */ /* 0x040fe2000000001d */
[C---:B------:R-:W-:Y:S01]  /*36a0*/  FFMA R27, R156.reuse, R28, R27 ;  /* 0x0000001c9c1b7223 */ /* 0x040fe2000000001b */
[C---:B------:R-:W-:Y:S01]  /*36b0*/  FMUL R29, R157.reuse, R32 ;  /* 0x000000209d1d7220 */ /* 0x040fe20000400000 */
[----:B------:R-:W-:Y:S01]  /*36c0*/  FFMA R26, R156, R30, R31 ;  /* 0x0000001e9c1a7223 */ /* 0x000fe2000000001f */
[--C-:B------:R-:W-:Y:S02]  /*36d0*/  HADD2.F32 R28, -RZ, R4.reuse.H0_H0 ;  /* 0x20000004ff1c7230 */ /* 0x100fe40000004100 */
[----:B------:R-:W-:Y:S01]  /*36e0*/  FMUL R31, R157, R34 ;  /* 0x000000229d1f7220 */ /* 0x000fe20000400000 */
[----:B------:R-:W-:-:S02]  /*36f0*/  HADD2.F32 R30, -RZ, R4.H1_H1 ;  /* 0x30000004ff1e7230 */ /* 0x000fc40000004100 */
[C---:B------:R-:W-:Y:S01]  /*3700*/  FMUL R33, R157.reuse, R33 ;  /* 0x000000219d217220 */ /* 0x040fe20000400000 */
[--C-:B------:R-:W-:Y:S02]  /*3710*/  HADD2.F32 R32, -RZ, R5.reuse.H0_H0 ;  /* 0x20000005ff207230 */ /* 0x100fe40000004100 */
[C---:B------:R-:W-:Y:S01]  /*3720*/  FMUL R35, R157.reuse, R35 ;  /* 0x000000239d237220 */ /* 0x040fe20000400000 */
[----:B------:R-:W-:Y:S02]  /*3730*/  HADD2.F32 R34, -RZ, R5.H1_H1 ;  /* 0x30000005ff227230 */ /* 0x000fe40000004100 */
[C---:B------:R-:W-:Y:S01]  /*3740*/  FFMA R29, R156.reuse, R28, R29 ;  /* 0x0000001c9c1d7223 */ /* 0x040fe2000000001d */
[C---:B------:R-:W-:Y:S01]  /*3750*/  FFMA R28, R156.reuse, R30, R33 ;  /* 0x0000001e9c1c7223 */ /* 0x040fe20000000021 */
[C---:B------:R-:W-:Y:S01]  /*3760*/  FFMA R31, R156.reuse, R32, R31 ;  /* 0x000000209c1f7223 */ /* 0x040fe2000000001f */
[--C-:B------:R-:W-:Y:S02]  /*3770*/  HADD2.F32 R32, -RZ, R6.reuse.H0_H0 ;  /* 0x20000006ff207230 */ /* 0x100fe40000004100 */
[----:B------:R-:W-:Y:S01]  /*3780*/  FFMA R30, R156, R34, R35 ;  /* 0x000000229c1e7223 */ /* 0x000fe20000000023 */
[C---:B------:R-:W-:Y:S01]  /*3790*/  FMUL R33, R157.reuse, R36 ;  /* 0x000000249d217220 */ /* 0x040fe20000400000 */
[----:B------:R-:W-:Y:S01]  /*37a0*/  FMUL R35, R157, R38 ;  /* 0x000000269d237220 */ /* 0x000fe20000400000 */
[----:B------:R-:W-:-:S02]  /*37b0*/  HADD2.F32 R34, -RZ, R6.H1_H1 ;  /* 0x30000006ff227230 */ /* 0x000fc40000004100 */
[C---:B------:R-:W-:Y:S01]  /*37c0*/  FMUL R37, R157.reuse, R37 ;  /* 0x000000259d257220 */ /* 0x040fe20000400000 */
[--C-:B------:R-:W-:Y:S02]  /*37d0*/  HADD2.F32 R36, -RZ, R7.reuse.H0_H0 ;  /* 0x20000007ff247230 */ /* 0x100fe40000004100 */
[----:B------:R-:W-:Y:S01]  /*37e0*/  FMUL R39, R157, R39 ;  /* 0x000000279d277220 */ /* 0x000fe20000400000 */
[----:B------:R-:W-:Y:S02]  /*37f0*/  HADD2.F32 R38, -RZ, R7.H1_H1 ;  /* 0x30000007ff267230 */ /* 0x000fe40000004100 */
[C---:B------:R-:W-:Y:S01]  /*3800*/  FFMA R33, R156.reuse, R32, R33 ;  /* 0x000000209c217223 */ /* 0x040fe20000000021 */
[C---:B------:R-:W-:Y:S01]  /*3810*/  FFMA R32, R156.reuse, R34, R37 ;  /* 0x000000229c207223 */ /* 0x040fe20000000025 */
[----:B------:R-:W-:Y:S01]  /*3820*/  FFMA R35, R156, R36, R35 ;  /* 0x000000249c237223 */ /* 0x000fe20000000023 */
[----:B------:R-:W-:Y:S01]  /*3830*/  F2FP.F16.F32.PACK_AB R13, R14, R13 ;  /* 0x0000000d0e0d723e */ /* 0x000fe200000000ff */
[----:B------:R-:W-:Y:S01]  /*3840*/  FFMA R34, R156, R38, R39 ;  /* 0x000000269c227223 */ /* 0x000fe20000000027 */
[----:B------:R-:W-:Y:S01]  /*3850*/  F2FP.F16.F32.PACK_AB R14, R24, R15 ;  /* 0x0000000f180e723e */ /* 0x000fe200000000ff */
[----:B------:R-:W-:Y:S05]  /*3860*/  WARPSYNC.ALL ;  /* 0x0000000000007948 */ /* 0x000fea0003800000 */
[----:B------:R-:W-:Y:S01]  /*3870*/  F2FP.F16.F32.PACK_AB R28, R28, R29 ;  /* 0x0000001d1c1c723e */ /* 0x000fe200000000ff */
[----:B------:R-:W-:Y:S01]  /*3880*/  BSSY B0, `(.L_x_65) ;  /* 0x0000019000007945 */ /* 0x000fe20003800000 */
[----:B------:R-:W-:-:S02]  /*3890*/  F2FP.F16.F32.PACK_AB R12, R25, R12 ;  /* 0x0000000c190c723e */ /* 0x000fc400000000ff */
[----:B------:R-:W-:Y:S02]  /*38a0*/  F2FP.F16.F32.PACK_AB R15, R26, R27 ;  /* 0x0000001b1a0f723e */ /* 0x000fe400000000ff */
[----:B------:R-:W-:Y:S02]  /*38b0*/  F2FP.F16.F32.PACK_AB R29, R30, R31 ;  /* 0x0000001f1e1d723e */ /* 0x000fe400000000ff */
[----:B------:R-:W-:Y:S01]  /*38c0*/  F2FP.F16.F32.PACK_AB R30, R32, R33 ;  /* 0x00000021201e723e */ /* 0x000fe200000000ff */
[----:B------:R1:W-:Y:S01]  /*38d0*/  STSM.16.M88.4 [R20+0x2200], R12 ;  /* 0x0022000c14007844 */ /* 0x0003e20000000200 */
        /* <DEDUP_REMOVED lines=12> */
[----:B------:R-:W-:Y:S02]  /*39a0*/  UIADD3 UR4, UR53, 0x2200, URZ ;  /* 0x0000220035047890 */ /* 0x000fe4000fffe03f */
[----:B------:R-:W-:Y:S01]  /*39b0*/  UIADD3.X UR9, URZ, UR55, URZ, UP0, !UPT ;  /* 0x000000373f097290 */ /* 0x000fe200087fe43f */
[----:B------:R-:W-:Y:S01]  /*39c0*/  UMOV UR5, UR45 ;  /* 0x0000002d00057c82 */ /* 0x000fe20008000000 */
[----:B------:R-:W-:-:S07]  /*39d0*/  UMOV UR7, UR47 ;  /* 0x0000002f00077c82 */ /* 0x000fce0008000000 */
[----:B------:R3:W-:Y:S01]  /*39e0*/  UTMASTG.3D [UR4], [UR8] ;  /* 0x00000004080073b5 */ /* 0x0007e20008010000 */
[----:B------:R0:W-:Y:S01]  /*39f0*/  UTMACMDFLUSH ;  /* 0x00000000000079b7 */ /* 0x0001e20000000000 */
[----:B---3--:R-:W-:-:S04]  /*3a00*/  DEPBAR.LE SB0, 0x1 ;  /* 0x000080400000791a */ /* 0x008fc80000000000 */
.L_x_66:
[----:B------:R-:W-:Y:S05]  /*3a10*/  BSYNC B0 ;  /* 0x0000000000007941 */ /* 0x000fea0003800000 */
.L_x_65:
[----:B------:R-:W-:Y:S01]  /*3a20*/  VIADD R24, R20, 0x2200 ;  /* 0x0000220014187836 */ /* 0x000fe20000000000 */
[----:B------:R-:W-:Y:S03]  /*3a30*/  BAR.SYNC.DEFER_BLOCKING 0x1, 0x100 ;  /* 0x0044000000007b1d */ /* 0x000fe60000010000 */
[----:B------:R-:W-:-:S03]  /*3a40*/  IMAD R24, R155, 0x2, R24 ;  /* 0x000000029b187824 */ /* 0x000fc600078e0218 */
[----:B------:R-:W-:Y:S04]  /*3a50*/  BSSY B0, `(.L_x_67) ;  /* 0x0000009000007945 */ /* 0x000fe80003800000 */
[----:B------:R-:W-:Y:S05]  /*3a60*/  @!P0 BRA `(.L_x_68) ;  /* 0x00000000001c8947 */ /* 0x000fea0003800000 */
[----:B------:R-:W-:-:S13]  /*3a70*/  ISETP.NE.AND P4, PT, R160, 0x3, PT ;  /* 0x00000003a000780c */ /* 0x000fda0003f85270 */
[----:B------:R-:W-:Y:S05]  /*3a80*/  @!P4 BRA `(.L_x_69) ;  /* 0x000000000004c947 */ /* 0x000fea0003800000 */
[----:B------:R-:W-:Y:S01]  /*3a90*/  BPT.TRAP 0x1 ;  /* 0x000000040000795c */ /* 0x000fe20000300000 */
.L_x_69:
[----:B------:R-:W-:-:S04]  /*3aa0*/  ULEA UR4, UR36, UR53, 0x3 ;  /* 0x0000003524047291 */ /* 0x000fc8000f8e183f */
[----:B------:R-:W-:-:S04]  /*3ab0*/  UIADD3 UR4, UR4, 0x60, URZ ;  /* 0x0000006004047890 */ /* 0x000fc8000fffe03f */
[----:B------:R-:W-:-:S09]  /*3ac0*/  UPRMT UR4, UR52, 0x654, UR4 ;  /* 0x0000065434047896 */ /* 0x000fd20008000004 */
[----:B------:R-:W-:Y:S03]  /*3ad0*/  SYNCS.ARRIVE.TRANS64.RED.A1T0 RZ, [UR4], RZ ;  /* 0x000000ffffff79a7 */ /* 0x000fe60008100404 */
.L_x_68:
[----:B------:R-:W-:Y:S05]  /*3ae0*/  BSYNC B0 ;  /* 0x0000000000007941 */ /* 0x000fea0003800000 */
.L_x_67:
[----:B------:R-:W-:Y:S01]  /*3af0*/  UIADD3 UR36, UR36, 0x1, URZ ;  /* 0x0000000124247890 */ /* 0x000fe2000fffe03f */
[----:B------:R-:W-:Y:S01]  /*3b00*/  BSSY B0, `(.L_x_70) ;  /* 0x0000017000007945 */ /* 0x000fe20003800000 */
[----:B------:R-:W-:Y:S02]  /*3b10*/  MOV R25, RZ ;  /* 0x000000ff00197202 */ /* 0x000fe40000000f00 */
[----:B------:R-:W-:-:S04]  /*3b20*/  UISETP.NE.AND UP0, UPT, UR36, 0x4, UPT ;  /* 0x000000042400788c */ /* 0x000fc8000bf05270 */
[----:B------:R-:W-:Y:S01]  /*3b30*/  USEL UR36, UR36, URZ, UP0 ;  /* 0x0000003f24247287 */ /* 0x000fe20008000000 */
[----:B------:R-:W-:Y:S11]  /*3b40*/  @!P0 BRA `(.L_x_71) ;  /* 0x0000000000488947 */ /* 0x000ff60003800000 */
[----:B------:R-:W-:-:S13]  /*3b50*/  ISETP.NE.AND P4, PT, R160, 0x3, PT ;  /* 0x00000003a000780c */ /* 0x000fda0003f85270 */
[----:B------:R-:W-:Y:S05]  /*3b60*/  @!P4 BRA `(.L_x_72) ;  /* 0x000000000004c947 */ /* 0x000fea0003800000 */
[----:B------:R-:W-:Y:S01]  /*3b70*/  BPT.TRAP 0x1 ;  /* 0x000000040000795c */ /* 0x000fe20000300000 */
.L_x_72:
[C---:B-1----:R-:W-:Y:S01]  /*3b80*/  LEA R12, R3.reuse, UR53, 0x3 ;  /* 0x00000035030c7c11 */ /* 0x042fe2000f8e18ff */
[----:B------:R-:W-:Y:S01]  /*3b90*/  @!P2 IMAD R14, R3, 0x2000, R88 ;  /* 0x00002000030ea824 */ /* 0x000fe200078e0258 */
[----:B------:R-:W-:Y:S01]  /*3ba0*/  SHF.L.U32 R13, RZ, 0x1f, RZ ;  /* 0x0000001fff0d7819 */ /* 0x000fe200000006ff */
[----:B------:R-:W-:Y:S02]  /*3bb0*/  BSSY B1, `(.L_x_73) ;  /* 0x0000004000017945 */ /* 0x000fe40003800000 */
[----:B------:R-:W-:Y:S01]  /*3bc0*/  @!P2 IMAD R15, R155, 0x2, R14 ;  /* 0x000000029b0fa824 */ /* 0x000fe200078e020e */
[----:B------:R-:W1:Y:S02]  /*3bd0*/  SYNCS.PHASECHK.TRANS64.TRYWAIT P4, [R12+URZ+0x40], R13 ;  /* 0x0000400d0c0075a7 */ /* 0x000e64000808017f */
[----:B-1----:R-:W-:Y:S05]  /*3be0*/  @!P4 BRA `(.L_x_74) ;  /* 0x000000600080c947 */ /* 0x002fea0003800000 */
.L_x_232:
[----:B------:R-:W-:Y:S05]  /*3bf0*/  BSYNC B1 ;  /* 0x0000000000017941 */ /* 0x000fea0003800000 */
.L_x_73:
[----:B------:R-:W-:Y:S05]  /*3c00*/  @!P2 WARPSYNC.ALL ;  /* 0x000000000000a948 */ /* 0x000fea0003800000 */
[----:B------:R3:W4:Y:S01]  /*3c10*/  @!P2 LDSM.16.M88.4 R8, [R14] ;  /* 0x000000000e08a83b */ /* 0x0007220000000200 */
[----:B------:R-:W-:-:S03]  /*3c20*/  IADD3 R3, R3, 0x1, RZ ;  /* 0x0000000103037810 */ /* 0x000fc60007ffe0ff */
[----:B------:R3:W1:Y:S01]  /*3c30*/  @!P2 LDSM.16.M88.4 R4, [R15] ;  /* 0x000000000f04a83b */ /* 0x0006620000000200 */
[----:B------:R-:W-:-:S04]  /*3c40*/  ISETP.NE.AND P4, PT, R3, 0x4, PT ;  /* 0x000000040300780c */ /* 0x000fc80003f85270 */
[----:B------:R-:W-:Y:S02]  /*3c50*/  SEL R3, R3, RZ, P4 ;  /* 0x000000ff03037207 */ /* 0x000fe40002000000 */
[----:B------:R-:W-:-:S07]  /*3c60*/  SEL R25, RZ, 0x1, P4 ;  /* 0x00000001ff197807 */ /* 0x000fce0002000000 */
.L_x_71:
[----:B------:R-:W-:Y:S05]  /*3c70*/  BSYNC B0 ;  /* 0x0000000000007941 */ /* 0x000fea0003800000 */
.L_x_70:
[--C-:B-1--4-:R-:W-:Y:S02]  /*3c80*/  HADD2.F32 R12, -RZ, R8.reuse.H0_H0 ;  /* 0x20000008ff0c7230 */ /* 0x112fe40000004100 */
[C---:B------:R-:W-:Y:S01]  /*3c90*/  FMUL R13, R157.reuse, R104 ;  /* 0x000000689d0d7220 */ /* 0x040fe20000400000 */
[----:B---3--:R-:W-:Y:S02]  /*3ca0*/  HADD2.F32 R14, -RZ, R8.H1_H1 ;  /* 0x30000008ff0e7230 */ /* 0x008fe40000004100 */
[C---:B------:R-:W-:Y:S01]  /*3cb0*/  FMUL R105, R157.reuse, R105 ;  /* 0x000000699d697220 */ /* 0x040fe20000400000 */
[--C-:B------:R-:W-:Y:S02]  /*3cc0*/  HADD2.F32 R26, -RZ, R9.reuse.H0_H0 ;  /* 0x20000009ff1a7230 */ /* 0x100fe40000004100 */
[C---:B------:R-:W-:Y:S01]  /*3cd0*/  FMUL R15, R157.reuse, R106 ;  /* 0x0000006a9d0f7220 */ /* 0x040fe20000400000 */
[----:B------:R-:W-:Y:S02]  /*3ce0*/  HADD2.F32 R28, -RZ, R9.H1_H1 ;  /* 0x30000009ff1c7230 */ /* 0x000fe40000004100 */
[----:B------:R-:W-:Y:S01]  /*3cf0*/  FMUL R107, R157, R107 ;  /* 0x0000006b9d6b7220 */ /* 0x000fe20000400000 */
[C---:B------:R-:W-:Y:S01]  /*3d00*/  FFMA R12, R156.reuse, R12, R13 ;  /* 0x0000000c9c0c7223 */ /* 0x040fe2000000000d */
[C---:B------:R-:W-:Y:S01]  /*3d10*/  FFMA R105, R156.reuse, R14, R105 ;  /* 0x0000000e9c697223 */ /* 0x040fe20000000069 */
[C---:B------:R-:W-:Y:S01]  /*3d20*/  FFMA R13, R156.reuse, R26, R15 ;  /* 0x0000001a9c0d7223 */ /* 0x040fe2000000000f */
[----:B------:R-:W-:Y:S01]  /*3d30*/  FFMA R14, R156, R28, R107 ;  /* 0x0000001c9c0e7223 */ /* 0x000fe2000000006b */
[----:B------:R-:W-:-:S02]  /*3d40*/  HADD2.F32 R26, -RZ, R10.H0_H0 ;  /* 0x2000000aff1a7230 */ /* 0x000fc40000004100 */
[C---:B------:R-:W-:Y:S01]  /*3d50*/  FMUL R15, R157.reuse, R108 ;  /* 0x0000006c9d0f7220 */ /* 0x040fe20000400000 */
[----:B------:R-:W-:Y:S02]  /*3d60*/  HADD2.F32 R28, -RZ, R10.H1_H1 ;  /* 0x3000000aff1c7230 */ /* 0x000fe40000004100 */
        /* <DEDUP_REMOVED lines=62> */
.L_x_76:
[----:B------:R-:W-:Y:S05]  /*4150*/  BSYNC B0 ;  /* 0x0000000000007941 */ /* 0x000fea0003800000 */
.L_x_75:
        /* <DEDUP_REMOVED lines=8> */
.L_x_79:
[----:B------:R-:W-:-:S04]  /*41e0*/  ULEA UR4, UR36, UR53, 0x3 ;  /* 0x0000003524047291 */ /* 0x000fc8000f8e183f */
[----:B------:R-:W-:-:S04]  /*41f0*/  UIADD3 UR4, UR4, 0x60, URZ ;  /* 0x0000006004047890 */ /* 0x000fc8000fffe03f */
[----:B------:R-:W-:-:S09]  /*4200*/  UPRMT UR4, UR52, 0x654, UR4 ;  /* 0x0000065434047896 */ /* 0x000fd20008000004 */
[----:B------:R-:W-:Y:S03]  /*4210*/  SYNCS.ARRIVE.TRANS64.RED.A1T0 RZ, [UR4], RZ ;  /* 0x000000ffffff79a7 */ /* 0x000fe60008100404 */
.L_x_78:
[----:B------:R-:W-:Y:S05]  /*4220*/  BSYNC B0 ;  /* 0x0000000000007941 */ /* 0x000fea0003800000 */
.L_x_77:
[----:B------:R-:W-:Y:S01]  /*4230*/  UIADD3 UR4, UR36, 0x1, URZ ;  /* 0x0000000124047890 */ /* 0x000fe2000fffe03f */
[----:B------:R-:W-:Y:S03]  /*4240*/  BSSY B0, `(.L_x_80) ;  /* 0x0000017000007945 */ /* 0x000fe60003800000 */
[----:B------:R-:W-:-:S04]  /*4250*/  UISETP.NE.AND UP0, UPT, UR4, 0x4, UPT ;  /* 0x000000040400788c */ /* 0x000fc8000bf05270 */
[----:B------:R-:W-:Y:S01]  /*4260*/  USEL UR8, UR4, URZ, UP0 ;  /* 0x0000003f04087287 */ /* 0x000fe20008000000 */
[----:B------:R-:W-:Y:S11]  /*4270*/  @!P0 BRA `(.L_x_81) ;  /* 0x00000000004c8947 */ /* 0x000ff60003800000 */
[----:B------:R-:W-:-:S13]  /*4280*/  ISETP.NE.AND P4, PT, R160, 0x3, PT ;  /* 0x00000003a000780c */ /* 0x000fda0003f85270 */
[----:B------:R-:W-:Y:S05]  /*4290*/  @!P4 BRA `(.L_x_82) ;  /* 0x000000000004c947 */ /* 0x000fea0003800000 */
[----:B------:R-:W-:Y:S01]  /*42a0*/  BPT.TRAP 0x1 ;  /* 0x000000040000795c */ /* 0x000fe20000300000 */
.L_x_82:
[----:B-1----:R-:W-:Y:S01]  /*42b0*/  LEA R13, R3, UR53, 0x3 ;  /* 0x00000035030d7c11 */ /* 0x002fe2000f8e18ff */
[----:B------:R-:W-:Y:S01]  /*42c0*/  BSSY B1, `(.L_x_83) ;  /* 0x0000006000017945 */ /* 0x000fe20003800000 */
[----:B------:R-:W-:Y:S02]  /*42d0*/  SHF.L.U32 R12, R25, 0x1f, RZ ;  /* 0x0000001f190c7819 */ /* 0x000fe400000006ff */
[----:B------:R-:W-:Y:S02]  /*42e0*/  @!P2 LEA R14, R3, R88, 0xd ;  /* 0x00000058030ea211 */ /* 0x000fe400078e68ff */
[----:B------:R-:W1:Y:S03]  /*42f0*/  SYNCS.PHASECHK.TRANS64.TRYWAIT P4, [R13+URZ+0x40], R12 ;  /* 0x0000400c0d0075a7 */ /* 0x000e66000808017f */
[----:B------:R-:W-:Y:S01]  /*4300*/  @!P2 IMAD R15, R155, 0x2, R14 ;  /* 0x000000029b0fa824 */ /* 0x000fe200078e020e */
[----:B-1----:R-:W-:Y:S06]  /*4310*/  @!P4 BRA `(.L_x_84) ;  /* 0x0000005800c8c947 */ /* 0x002fec0003800000 */
.L_x_233:
[----:B------:R-:W-:Y:S05]  /*4320*/  BSYNC B1 ;  /* 0x0000000000017941 */ /* 0x000fea0003800000 */
.L_x_83:
[----:B------:R-:W-:Y:S05]  /*4330*/  @!P2 WARPSYNC.ALL ;  /* 0x000000000000a948 */ /* 0x000fea0003800000 */
[----:B------:R3:W4:Y:S01]  /*4340*/  @!P2 LDSM.16.M88.4 R8, [R14] ;  /* 0x000000000e08a83b */ /* 0x0007220000000200 */
[----:B------:R-:W-:-:S03]  /*4350*/  VIADD R3, R3, 0x1 ;  /* 0x0000000103037836 */ /* 0x000fc60000000000 */
[----:B------:R3:W2:Y:S02]  /*4360*/  @!P2 LDSM.16.M88.4 R4, [R15] ;  /* 0x000000000f04a83b */ /* 0x0006a40000000200 */
[----:B------:R-:W-:-:S04]  /*4370*/  ISETP.NE.AND P4, PT, R3, 0x4, PT ;  /* 0x000000040300780c */ /* 0x000fc80003f85270 */
[----:B-1----:R-:W-:Y:S02]  /*4380*/  SEL R12, RZ, 0x1, P4 ;  /* 0x00000001ff0c7807 */ /* 0x002fe40002000000 */
[----:B------:R-:W-:Y:S02]  /*4390*/  SEL R3, R3, RZ, P4 ;  /* 0x000000ff03037207 */ /* 0x000fe40002000000 */
[----:B---3--:R-:W-:-:S07]  /*43a0*/  LOP3.LUT R25, R25, R12, RZ, 0x3c, !PT ;  /* 0x0000000c19197212 */ /* 0x008fce00078e3cff */
.L_x_81:
[----:B------:R-:W-:Y:S05]  /*43b0*/  BSYNC B0 ;  /* 0x0000000000007941 */ /* 0x000fea0003800000 */
.L_x_80:
[--C-:B-1--4-:R-:W-:Y:S02]  /*43c0*/  HADD2.F32 R12, -RZ, R8.reuse.H0_H0 ;  /* 0x20000008ff0c7230 */ /* 0x112fe40000004100 */
        /* <DEDUP_REMOVED lines=23> */
[----:B--2---:R-:W-:-:S02]  /*4540*/  HADD2.F32 R32, -RZ, R4.H0_H0 ;  /* 0x20000004ff207230 */ /* 0x004fc40000004100 */
        /* <DEDUP_REMOVED lines=40> */
[----:B--2---:R-:W2:Y:S02]  /*47d0*/  FENCE.VIEW.ASYNC.S ;  /* 0x00000000000073c6 */ /* 0x004ea40000000000 */
[----:B--2---:R-:W-:Y:S06]  /*47e0*/  BAR.SYNC.DEFER_BLOCKING 0x1, 0x100 ;  /* 0x0044000000007b1d */ /* 0x004fec0000010000 */
[----:B------:R-:W-:Y:S05]  /*47f0*/  @P3 BRA `(.L_x_86) ;  /* 0x0000000000243947 */ /* 0x000fea0003800000 */
[----:B------:R-:W-:Y:S02]  /*4800*/  UIADD3 UR10, UP0, UR54, 0x4f0, URZ ;  /* 0x000004f0360a7890 */ /* 0x000fe4000ff1e03f */
[----:B------:R-:W-:Y:S02]  /*4810*/  UIADD3 UR6, UR46, 0x80, URZ ;  /* 0x000000802e067890 */ /* 0x000fe4000fffe03f */
[----:B------:R-:W-:Y:S02]  /*4820*/  UIADD3 UR5, UR45, 0x20, URZ ;  /* 0x000000202d057890 */ /* 0x000fe4000fffe03f */
[----:B------:R-:W-:Y:S02]  /*4830*/  UIADD3 UR4, UR53, 0x6200, URZ ;  /* 0x0000620035047890 */ /* 0x000fe4000fffe03f */
[----:B------:R-:W-:Y:S01]  /*4840*/  UIADD3.X UR11, URZ, UR55, URZ, UP0, !UPT ;  /* 0x000000373f0b7290 */ /* 0x000fe200087fe43f */
[----:B------:R-:W-:-:S08]  /*4850*/  UMOV UR7, UR47 ;  /* 0x0000002f00077c82 */ /* 0x000fd00008000000 */
[----:B------:R2:W-:Y:S01]  /*4860*/  UTMASTG.3D [UR4], [UR10] ;  /* 0x000000040a0073b5 */ /* 0x0005e20008010000 */
[----:B------:R0:W-:Y:S01]  /*4870*/  UTMACMDFLUSH ;  /* 0x00000000000079b7 */ /* 0x0001e20000000000 */
[----:B--2---:R-:W-:-:S04]  /*4880*/  DEPBAR.LE SB0, 0x1 ;  /* 0x000080400000791a */ /* 0x004fc80000000000 */
.L_x_86:
[----:B------:R-:W-:Y:S05]  /*4890*/  BSYNC B0 ;  /* 0x0000000000007941 */ /* 0x000fea0003800000 */
.L_x_85:
[----:B-1----:R-:W-:Y:S01]  /*48a0*/  IADD3 R12, R20, 0x6200, RZ ;  /* 0x00006200140c7810 */ /* 0x002fe20007ffe0ff */
[----:B------:R-:W-:Y:S04]  /*48b0*/  BAR.SYNC.DEFER_BLOCKING 0x1, 0x100 ;  /* 0x0044000000007b1d */ /* 0x000fe80000010000 */
[----:B------:R-:W-:Y:S02]  /*48c0*/  IMAD R12, R155, 0x2, R12 ;  /* 0x000000029b0c7824 */ /* 0x000fe400078e020c */
[----:B------:R-:W-:Y:S04]  /*48d0*/  BSSY B0, `(.L_x_87) ;  /* 0x0000009000007945 */ /* 0x000fe80003800000 */
[----:B------:R-:W-:Y:S05]  /*48e0*/  @!P0 BRA `(.L_x_88) ;  /* 0x00000000001c8947 */ /* 0x000fea0003800000 */
[----:B------:R-:W-:-:S13]  /*48f0*/  ISETP.NE.AND P4, PT, R160, 0x3, PT ;  /* 0x00000003a000780c */ /* 0x000fda0003f85270 */
[----:B------:R-:W-:Y:S05]  /*4900*/  @!P4 BRA `(.L_x_89) ;  /* 0x000000000004c947 */ /* 0x000fea0003800000 */
[----:B------:R-:W-:Y:S01]  /*4910*/  BPT.TRAP 0x1 ;  /* 0x000000040000795c */ /* 0x000fe20000300000 */
.L_x_89:
[----:B------:R-:W-:-:S04]  /*4920*/  ULEA UR4, UR8, UR53, 0x3 ;  /* 0x0000003508047291 */ /* 0x000fc8000f8e183f */
[----:B------:R-:W-:-:S04]  /*4930*/  UIADD3 UR4, UR4, 0x60, URZ ;  /* 0x0000006004047890 */ /* 0x000fc8000fffe03f */
[----:B------:R-:W-:-:S09]  /*4940*/  UPRMT UR4, UR52, 0x654, UR4 ;  /* 0x0000065434047896 */ /* 0x000fd20008000004 */
[----:B------:R-:W-:Y:S03]  /*4950*/  SYNCS.ARRIVE.TRANS64.RED.A1T0 RZ, [UR4], RZ ;  /* 0x000000ffffff79a7 */ /* 0x000fe60008100404 */
.L_x_88:
[----:B------:R-:W-:Y:S05]  /*4960*/  BSYNC B0 ;  /* 0x0000000000007941 */ /* 0x000fea0003800000 */
.L_x_87:
        /* <DEDUP_REMOVED lines=8> */
.L_x_92:
[C---:B------:R-:W-:Y:S01]  /*49f0*/  LEA R13, R3.reuse, UR53, 0x3 ;  /* 0x00000035030d7c11 */ /* 0x040fe2000f8e18ff */
[----:B------:R-:W-:Y:S01]  /*4a00*/  @!P2 IMAD R28, R3, 0x2000, R88 ;  /* 0x00002000031ca824 */ /* 0x000fe200078e0258 */
[----:B------:R-:W-:Y:S01]  /*4a10*/  SHF.L.U32 R14, R25, 0x1f, RZ ;  /* 0x0000001f190e7819 */ /* 0x000fe200000006ff */
[----:B------:R-:W-:Y:S03]  /*4a20*/  BSSY B1, `(.L_x_93) ;  /* 0x0000004000017945 */ /* 0x000fe60003800000 */
[----:B------:R-:W1:Y:S01]  /*4a30*/  SYNCS.PHASECHK.TRANS64.TRYWAIT P4, [R13+URZ+0x40], R14 ;  /* 0x0000400e0d0075a7 */ /* 0x000e62000808017f */
[----:B------:R-:W-:Y:S01]  /*4a40*/  @!P2 LEA R15, R155, R28, 0x1 ;  /* 0x0000001c9b0fa211 */ /* 0x000fe200078e08ff */
[----:B-1----:R-:W-:Y:S06]  /*4a50*/  @!P4 BRA `(.L_x_94) ;  /* 0x00000054000cc947 */ /* 0x002fec0003800000 */
.L_x_234:
[----:B------:R-:W-:Y:S05]  /*4a60*/  BSYNC B1 ;  /* 0x0000000000017941 */ /* 0x000fea0003800000 */
.L_x_93:
[----:B------:R-:W-:Y:S05]  /*4a70*/  @!P2 WARPSYNC.ALL ;  /* 0x000000000000a948 */ /* 0x000fea0003800000 */
[----:B------:R2:W3:Y:S01]  /*4a80*/  @!P2 LDSM.16.M88.4 R8, [R28] ;  /* 0x000000001c08a83b */ /* 0x0004e20000000200 */
[----:B------:R-:W-:-:S03]  /*4a90*/  VIADD R3, R3, 0x1 ;  /* 0x0000000103037836 */ /* 0x000fc60000000000 */
[----:B------:R2:W4:Y:S02]  /*4aa0*/  @!P2 LDSM.16.M88.4 R4, [R15] ;  /* 0x000000000f04a83b */ /* 0x0005240000000200 */
[----:B------:R-:W-:-:S04]  /*4ab0*/  ISETP.NE.AND P4, PT, R3, 0x4, PT ;  /* 0x000000040300780c */ /* 0x000fc80003f85270 */
[----:B-1----:R-:W-:Y:S02]  /*4ac0*/  SEL R14, RZ, 0x1, P4 ;  /* 0x00000001ff0e7807 */ /* 0x002fe40002000000 */
[----:B------:R-:W-:Y:S02]  /*4ad0*/  SEL R3, R3, RZ, P4 ;  /* 0x000000ff03037207 */ /* 0x000fe40002000000 */
[----:B--2---:R-:W-:-:S07]  /*4ae0*/  LOP3.LUT R25, R25, R14, RZ, 0x3c, !PT ;  /* 0x0000000e19197212 */ /* 0x004fce00078e3cff */
.L_x_91:
[----:B------:R-:W-:Y:S05]  /*4af0*/  BSYNC B0 ;  /* 0x0000000000007941 */ /* 0x000fea0003800000 */
.L_x_90:
[--C-:B---3--:R-:W-:Y:S02]  /*4b00*/  HADD2.F32 R14, -RZ, R8.reuse.H0_H0 ;  /* 0x20000008ff0e7230 */ /* 0x108fe40000004100 */
[C---:B------:R-:W-:Y:S01]  /*4b10*/  FMUL R13, R157.reuse, R120 ;  /* 0x000000789d0d7220 */ /* 0x040fe20000400000 */
[----:B------:R-:W-:Y:S02]  /*4b20*/  HADD2.F32 R28, -RZ, R8.H1_H1 ;  /* 0x30000008ff1c7230 */ /* 0x000fe40000004100 */
[C---:B------:R-:W-:Y:S01]  /*4b30*/  FMUL R121, R157.reuse, R121 ;  /* 0x000000799d797220 */ /* 0x040fe20000400000 */
[----:B------:R-:W-:Y:S02]  /*4b40*/  HADD2.F32 R32, -RZ, R9.H1_H1 ;  /* 0x30000009ff207230 */ /* 0x000fe40000004100 */
[----:B------:R-:W-:Y:S01]  /*4b50*/  FMUL R123, R157, R123 ;  /* 0x0000007b9d7b7220 */ /* 0x000fe20000400000 */
[C---:B------:R-:W-:Y:S01]  /*4b60*/  FFMA R13, R156.reuse, R14, R13 ;  /* 0x0000000e9c0d7223 */ /* 0x040fe2000000000d */
[----:B------:R-:W-:Y:S01]  /*4b70*/  FFMA R14, R156, R28, R121 ;  /* 0x0000001c9c0e7223 */ /* 0x000fe20000000079 */
[----:B------:R-:W-:-:S02]  /*4b80*/  HADD2.F32 R29, -RZ, R10.H0_H0 ;  /* 0x2000000aff1d7230 */ /* 0x000fc40000004100 */
[----:B------:R-:W-:Y:S01]  /*4b90*/  FFMA R28, R156, R32, R123 ;  /* 0x000000209c1c7223 */ /* 0x000fe2000000007b */
[C---:B------:R-:W-:Y:S01]  /*4ba0*/  FMUL R21, R157.reuse, R124 ;  /* 0x0000007c9d157220 */ /* 0x040fe20000400000 */
[--C-:B------:R-:W-:Y:S02]  /*4bb0*/  HADD2.F32 R32, -RZ, R11.reuse.H0_H0 ;  /* 0x2000000bff207230 */ /* 0x100fe40000004100 */
[C---:B------:R-:W-:Y:S01]  /*4bc0*/  FMUL R27, R157.reuse, R126 ;  /* 0x0000007e9d1b7220 */ /* 0x040fe20000400000 */
[----:B------:R-:W-:Y:S02]  /*4bd0*/  HADD2.F32 R34, -RZ, R11.H1_H1 ;  /* 0x3000000bff227230 */ /* 0x000fe40000004100 */
[C---:B------:R-:W-:Y:S01]  /*4be0*/  FMUL R127, R157.reuse, R127 ;  /* 0x0000007f9d7f7220 */ /* 0x040fe20000400000 */
[----:B------:R-:W-:Y:S02]  /*4bf0*/  HADD2.F32 R30, -RZ, R9.H0_H0 ;  /* 0x20000009ff1e7230 */ /* 0x000fe40000004100 */
[----:B------:R-:W-:Y:S01]  /*4c00*/  FMUL R15, R157, R122 ;  /* 0x0000007a9d0f7220 */ /* 0x000fe20000400000 */
[----:B----4-:R-:W-:-:S02]  /*4c10*/  HADD2.F32 R36, -RZ, R5.H0_H0 ;  /* 0x20000005ff247230 */ /* 0x010fc40000004100 */
[C---:B------:R-:W-:Y:S01]  /*4c20*/  FMUL R31, R157.reuse, R130 ;  /* 0x000000829d1f7220 */ /* 0x040fe20000400000 */
[----:B------:R-:W-:Y:S02]  /*4c30*/  HADD2.F32 R38, -RZ, R5.H1_H1 ;  /* 0x30000005ff267230 */ /* 0x000fe40000004100 */
[C---:B------:R-:W-:Y:S01]  /*4c40*/  FFMA R21, R156.reuse, R29, R21 ;  /* 0x0000001d9c157223 */ /* 0x040fe20000000015 */
[--C-:B------:R-:W-:Y:S02]  /*4c50*/  HADD2.F32 R33, -RZ, R4.reuse.H0_H0 ;  /* 0x20000004ff217230 */ /* 0x100fe40000004100 */
[C---:B------:R-:W-:Y:S01]  /*4c60*/  FMUL R131, R157.reuse, R131 ;  /* 0x000000839d837220 */ /* 0x040fe20000400000 */
[C---:B------:R-:W-:Y:S01]  /*4c70*/  FFMA R27, R156.reuse, R32, R27 ;  /* 0x000000209c1b7223 */ /* 0x040fe2000000001b */
[----:B------:R-:W-:Y:S01]  /*4c80*/  FMUL R29, R157, R128 ;  /* 0x000000809d1d7220 */ /* 0x000fe20000400000 */
[C---:B------:R-:W-:Y:S01]  /*4c90*/  FFMA R32, R156.reuse, R34, R127 ;  /* 0x000000229c207223 */ /* 0x040fe2000000007f */
[----:B------:R-:W-:Y:S01]  /*4ca0*/  FFMA R15, R156, R30, R15 ;  /* 0x0000001e9c0f7223 */ /* 0x000fe2000000000f */
[----:B------:R-:W-:-:S02]  /*4cb0*/  HADD2.F32 R34, -RZ, R4.H1_H1 ;  /* 0x30000004ff227230 */ /* 0x000fc40000004100 */
[C---:B------:R-:W-:Y:S01]  /*4cc0*/  FFMA R31, R156.reuse, R36, R31 ;  /* 0x000000249c1f7223 */ /* 0x040fe2000000001f */
[----:B------:R-:W-:Y:S02]  /*4cd0*/  HADD2.F32 R30, -RZ, R10.H1_H1 ;  /* 0x3000000aff1e7230 */ /* 0x000fe40000004100 */
[C---:B------:R-:W-:Y:S01]  /*4ce0*/  FMUL R129, R157.reuse, R129 ;  /* 0x000000819d817220 */ /* 0x040fe20000400000 */
[C---:B------:R-:W-:Y:S01]  /*4cf0*/  FFMA R36, R156.reuse, R38, R131 ;  /* 0x000000269c247223 */ /* 0x040fe20000000083 */
[----:B------:R-:W-:Y:S02]  /*4d00*/  HADD2.F32 R40, -RZ, R7.H0_H0 ;  /* 0x20000007ff287230 */ /* 0x000fe40000004100 */
[C---:B------:R-:W-:Y:S01]  /*4d10*/  FMUL R125, R157.reuse, R125 ;  /* 0x0000007d9d7d7220 */ /* 0x040fe20000400000 */
[----:B------:R-:W-:Y:S01]  /*4d20*/  FFMA R29, R156, R33, R29 ;  /* 0x000000219c1d7223 */ /* 0x000fe2000000001d */
[----:B------:R-:W-:Y:S01]  /*4d30*/  FMUL R35, R157, R134 ;  /* 0x000000869d237220 */ /* 0x000fe20000400000 */
[----:B------:R-:W-:-:S02]  /*4d40*/  HADD2.F32 R37, -RZ, R6.H0_H0 ;  /* 0x20000006ff257230 */ /* 0x000fc40000004100 */
[C---:B------:R-:W-:Y:S01]  /*4d50*/  FMUL R33, R157.reuse, R132 ;  /* 0x000000849d217220 */ /* 0x040fe20000400000 */
[----:B------:R-:W-:Y:S02]  /*4d60*/  HADD2.F32 R38, -RZ, R6.H1_H1 ;  /* 0x30000006ff267230 */ /* 0x000fe40000004100 */
[C---:B------:R-:W-:Y:S01]  /*4d70*/  FMUL R133, R157.reuse, R133 ;  /* 0x000000859d857220 */ /* 0x040fe20000400000 */
[----:B------:R-:W-:Y:S02]  /*4d80*/  HADD2.F32 R42, -RZ, R7.H1_H1 ;  /* 0x30000007ff2a7230 */ /* 0x000fe40000004100 */
[----:B------:R-:W-:Y:S01]  /*4d90*/  FMUL R135, R157, R135 ;  /* 0x000000879d877220 */ /* 0x000fe20000400000 */
[C---:B------:R-:W-:Y:S01]  /*4da0*/  FFMA R34, R156.reuse, R34, R129 ;  /* 0x000000229c227223 */ /* 0x040fe20000000081 */
[C---:B------:R-:W-:Y:S01]  /*4db0*/  FFMA R30, R156.reuse, R30, R125 ;  /* 0x0000001e9c1e7223 */ /* 0x040fe2000000007d */
        /* <DEDUP_REMOVED lines=15> */
[----:B------:R1:W-:Y:S01]  /*4eb0*/  STSM.16.M88.4 [R23], R28 ;  /* 0x0000001c17007844 */ /* 0x0003e20000000200 */
        /* <DEDUP_REMOVED lines=16> */
[----:B--2---:R-:W-:-:S04]  /*4fc0*/  DEPBAR.LE SB0, 0x1 ;  /* 0x000080400000791a */ /* 0x004fc80000000000 */
.L_x_96:
[----:B------:R-:W-:Y:S05]  /*4fd0*/  BSYNC B0 ;  /* 0x0000000000007941 */ /* 0x000fea0003800000 */
.L_x_95:
[----:B------:R-:W-:Y:S06]  /*4fe0*/  BAR.SYNC.DEFER_BLOCKING 0x1, 0x100 ;  /* 0x0044000000007b1d */ /* 0x000fec0000010000 */
[----:B------:R-:W-:Y:S04]  /*4ff0*/  BSSY B0, `(.L_x_97) ;  /* 0x0000009000007945 */ /* 0x000fe80003800000 */
[----:B------:R-:W-:Y:S05]  /*5000*/  @!P0 BRA `(.L_x_98) ;  /* 0x00000000001c8947 */ /* 0x000fea0003800000 */
[----:B------:R-:W-:-:S13]  /*5010*/  ISETP.NE.AND P4, PT, R160, 0x3, PT ;  /* 0x00000003a000780c */ /* 0x000fda0003f85270 */
[----:B------:R-:W-:Y:S05]  /*5020*/  @!P4 BRA `(.L_x_99) ;  /* 0x000000000004c947 */ /* 0x000fea0003800000 */
[----:B------:R-:W-:Y:S01]  /*5030*/  BPT.TRAP 0x1 ;  /* 0x000000040000795c */ /* 0x000fe20000300000 */
.L_x_99:
[----:B------:R-:W-:-:S04]  /*5040*/  ULEA UR4, UR8, UR53, 0x3 ;  /* 0x0000003508047291 */ /* 0x000fc8000f8e183f */
[----:B------:R-:W-:-:S04]  /*5050*/  UIADD3 UR4, UR4, 0x60, URZ ;  /* 0x0000006004047890 */ /* 0x000fc8000fffe03f */
[----:B------:R-:W-:-:S09]  /*5060*/  UPRMT UR4, UR52, 0x654, UR4 ;  /* 0x0000065434047896 */ /* 0x000fd20008000004 */
[----:B------:R-:W-:Y:S03]  /*5070*/  SYNCS.ARRIVE.TRANS64.RED.A1T0 RZ, [UR4], RZ ;  /* 0x000000ffffff79a7 */ /* 0x000fe60008100404 */
.L_x_98:
[----:B------:R-:W-:Y:S05]  /*5080*/  BSYNC B0 ;  /* 0x0000000000007941 */ /* 0x000fea0003800000 */
.L_x_97:
        /* <DEDUP_REMOVED lines=8> */
.L_x_102:
[C---:B------:R-:W-:Y:S01]  /*5110*/  LEA R13, R3.reuse, UR53, 0x3 ;  /* 0x00000035030d7c11 */ /* 0x040fe2000f8e18ff */
[----:B-1----:R-:W-:Y:S01]  /*5120*/  @!P2 IMAD R28, R3, 0x2000, R88 ;  /* 0x00002000031ca824 */ /* 0x002fe200078e0258 */
[----:B------:R-:W-:Y:S01]  /*5130*/  SHF.L.U32 R14, R25, 0x1f, RZ ;  /* 0x0000001f190e7819 */ /* 0x000fe200000006ff */
[----:B------:R-:W-:Y:S03]  /*5140*/  BSSY B1, `(.L_x_103) ;  /* 0x0000004000017945 */ /* 0x000fe60003800000 */
[----:B------:R-:W1:Y:S01]  /*5150*/  SYNCS.PHASECHK.TRANS64.TRYWAIT P4, [R13+URZ+0x40], R14 ;  /* 0x0000400e0d0075a7 */ /* 0x000e62000808017f */
[----:B------:R-:W-:Y:S01]  /*5160*/  @!P2 LEA R15, R155, R28, 0x1 ;  /* 0x0000001c9b0fa211 */ /* 0x000fe200078e08ff */
[----:B-1----:R-:W-:Y:S06]  /*5170*/  @!P4 BRA `(.L_x_104) ;  /* 0x0000004c0058c947 */ /* 0x002fec0003800000 */
.L_x_235:
[----:B------:R-:W-:Y:S05]  /*5180*/  BSYNC B1 ;  /* 0x0000000000017941 */ /* 0x000fea0003800000 */
.L_x_103:
        /* <DEDUP_REMOVED lines=8> */
.L_x_101:
[----:B------:R-:W-:Y:S05]  /*5210*/  BSYNC B0 ;  /* 0x0000000000007941 */ /* 0x000fea0003800000 */
.L_x_100:
[--C-:B---3--:R-:W-:Y:S02]  /*5220*/  HADD2.F32 R14, -RZ, R8.reuse.H0_H0 ;  /* 0x20000008ff0e7230 */ /* 0x108fe40000004100 */
[C---:B------:R-:W-:Y:S01]  /*5230*/  FMUL R13, R157.reuse, R56 ;  /* 0x000000389d0d7220 */ /* 0x040fe20000400000 */
[----:B-1----:R-:W-:Y:S02]  /*5240*/  HADD2.F32 R28, -RZ, R8.H1_H1 ;  /* 0x30000008ff1c7230 */ /* 0x002fe40000004100 */
[C---:B------:R-:W-:Y:S01]  /*5250*/  FMUL R57, R157.reuse, R57 ;  /* 0x000000399d397220 */ /* 0x040fe20000400000 */
[--C-:B------:R-:W-:Y:S02]  /*5260*/  HADD2.F32 R32, -RZ, R9.reuse.H1_H1 ;  /* 0x30000009ff207230 */ /* 0x100fe40000004100 */
[C---:B------:R-:W-:Y:S01]  /*5270*/  FMUL R59, R157.reuse, R59 ;  /* 0x0000003b9d3b7220 */ /* 0x040fe20000400000 */
[----:B------:R-:W-:Y:S02]  /*5280*/  HADD2.F32 R27, -RZ, R10.H0_H0 ;  /* 0x2000000aff1b7230 */ /* 0x000fe40000004100 */
[C---:B------:R-:W-:Y:S01]  /*5290*/  FFMA R13, R156.reuse, R14, R13 ;  /* 0x0000000e9c0d7223 */ /* 0x040fe2000000000d */
[----:B------:R-:W-:Y:S01]  /*52a0*/  FMUL R21, R157, R60 ;  /* 0x0000003c9d157220 */ /* 0x000fe20000400000 */
[----:B------:R-:W-:Y:S01]  /*52b0*/  FFMA R14, R156, R28, R57 ;  /* 0x0000001c9c0e7223 */ /* 0x000fe20000000039 */
[----:B------:R-:W-:-:S02]  /*52c0*/  HADD2.F32 R30, -RZ, R9.H0_H0 ;  /* 0x20000009ff1e7230 */ /* 0x000fc40000004100 */
[----:B------:R-:W-:Y:S01]  /*52d0*/  FFMA R28, R156, R32, R59 ;  /* 0x000000209c1c7223 */ /* 0x000fe2000000003b */
[----:B----4-:R-:W-:Y:S02]  /*52e0*/  HADD2.F32 R36, -RZ, R5.H0_H0 ;  /* 0x20000005ff247230 */ /* 0x010fe40000004100 */
[C---:B------:R-:W-:Y:S01]  /*52f0*/  FMUL R15, R157.reuse, R58 ;  /* 0x0000003a9d0f7220 */ /* 0x040fe20000400000 */
[----:B------:R-:W-:Y:S02]  /*5300*/  HADD2.F32 R32, -RZ, R11.H0_H0 ;  /* 0x2000000bff207230 */ /* 0x000fe40000004100 */
[C---:B------:R-:W-:Y:S01]  /*5310*/  FMUL R29, R157.reuse, R66 ;  /* 0x000000429d1d7220 */ /* 0x040fe20000400000 */
[----:B------:R-:W-:Y:S02]  /*5320*/  HADD2.F32 R38, -RZ, R5.H1_H1 ;  /* 0x30000005ff267230 */ /* 0x000fe40000004100 */
[----:B------:R-:W-:Y:S01]  /*5330*/  FMUL R23, R157, R62 ;  /* 0x0000003e9d177220 */ /* 0x000fe20000400000 */
[----:B------:R-:W-:-:S02]  /*5340*/  HADD2.F32 R34, -RZ, R11.H1_H1 ;  /* 0x3000000bff227230 */ /* 0x000fc40000004100 */
[C---:B------:R-:W-:Y:S01]  /*5350*/  FFMA R21, R156.reuse, R27, R21 ;  /* 0x0000001b9c157223 */ /* 0x040fe20000000015 */
[----:B------:R-:W-:Y:S02]  /*5360*/  HADD2.F32 R31, -RZ, R4.H0_H0 ;  /* 0x20000004ff1f7230 */ /* 0x000fe40000004100 */
[C---:B------:R-:W-:Y:S01]  /*5370*/  FMUL R67, R157.reuse, R67 ;  /* 0x000000439d437220 */ /* 0x040fe20000400000 */
[C---:B------:R-:W-:Y:S01]  /*5380*/  FMUL R63, R157.reuse, R63 ;  /* 0x0000003f9d3f7220 */ /* 0x040fe20000400000 */
[C---:B------:R-:W-:Y:S01]  /*5390*/  FMUL R27, R157.reuse, R64 ;  /* 0x000000409d1b7220 */ /* 0x040fe20000400000 */
[C---:B------:R-:W-:Y:S01]  /*53a0*/  FFMA R15, R156.reuse, R30, R15 ;  /* 0x0000001e9c0f7223 */ /* 0x040fe2000000000f */
[C---:B------:R-:W-:Y:S01]  /*53b0*/  FFMA R29, R156.reuse, R36, R29 ;  /* 0x000000249c1d7223 */ /* 0x040fe2000000001d */
[----:B------:R-:W-:Y:S02]  /*53c0*/  HADD2.F32 R30, -RZ, R10.H1_H1 ;  /* 0x3000000aff1e7230 */ /* 0x000fe40000004100 */
[C---:B------:R-:W-:Y:S01]  /*53d0*/  FFMA R23, R156.reuse, R32, R23 ;  /* 0x000000209c177223 */ /* 0x040fe20000000017 */
[C---:B------:R-:W-:Y:S01]  /*53e0*/  FFMA R36, R156.reuse, R38, R67 ;  /* 0x000000269c247223 */ /* 0x040fe20000000043 */
[----:B------:R-:W-:Y:S01]  /*53f0*/  FMUL R61, R157, R61 ;  /* 0x0000003d9d3d7220 */ /* 0x000fe20000400000 */
        /* <DEDUP_REMOVED lines=10> */
[----:B------:R-:W-:-:S02]  /*54a0*/  HADD2.F32 R42, -RZ, R7.H1_H1 ;  /* 0x30000007ff2a7230 */ /* 0x000fc40000004100 */
        /* <DEDUP_REMOVED lines=16> */
[----:B------:R-:W-:Y:S02]  /*55b0*/  F2FP.F16.F32.PACK_AB R29, R36, R29 ;  /* 0x0000001d241d723e */ /* 0x000fe400000000ff */
        /* <DEDUP_REMOVED lines=19> */
.L_x_106:
[----:B------:R-:W-:Y:S05]  /*56f0*/  BSYNC B0 ;  /* 0x0000000000007941 */ /* 0x000fea0003800000 */
.L_x_105:
[----:B------:R-:W-:Y:S06]  /*5700*/  BAR.SYNC.DEFER_BLOCKING 0x1, 0x100 ;  /* 0x0044000000007b1d */ /* 0x000fec0000010000 */
[----:B------:R-:W-:Y:S04]  /*5710*/  BSSY B0, `(.L_x_107) ;  /* 0x0000009000007945 */ /* 0x000fe80003800000 */
[----:B------:R-:W-:Y:S05]  /*5720*/  @!P0 BRA `(.L_x_108) ;  /* 0x00000000001c8947 */ /* 0x000fea0003800000 */
[----:B------:R-:W-:-:S13]  /*5730*/  ISETP.NE.AND P4, PT, R160, 0x3, PT ;  /* 0x00000003a000780c */ /* 0x000fda0003f85270 */
[----:B------:R-:W-:Y:S05]  /*5740*/  @!P4 BRA `(.L_x_109) ;  /* 0x000000000004c947 */ /* 0x000fea0003800000 */
[----:B------:R-:W-:Y:S01]  /*5750*/  BPT.TRAP 0x1 ;  /* 0x000000040000795c */ /* 0x000fe20000300000 */
.L_x_109:
[----:B------:R-:W-:-:S04]  /*5760*/  ULEA UR4, UR8, UR53, 0x3 ;  /* 0x0000003508047291 */ /* 0x000fc8000f8e183f */
[----:B------:R-:W-:-:S04]  /*5770*/  UIADD3 UR4, UR4, 0x60, URZ ;  /* 0x0000006004047890 */ /* 0x000fc8000fffe03f */
[----:B------:R-:W-:-:S09]  /*5780*/  UPRMT UR4, UR52, 0x654, UR4 ;  /* 0x0000065434047896 */ /* 0x000fd20008000004 */
[----:B------:R-:W-:Y:S03]  /*5790*/  SYNCS.ARRIVE.TRANS64.RED.A1T0 RZ, [UR4], RZ ;  /* 0x000000ffffff79a7 */ /* 0x000fe60008100404 */
.L_x_108:
[----:B------:R-:W-:Y:S05]  /*57a0*/  BSYNC B0 ;  /* 0x0000000000007941 */ /* 0x000fea0003800000 */
.L_x_107:
        /* <DEDUP_REMOVED lines=8> */
.L_x_112:
[C---:B------:R-:W-:Y:S01]  /*5830*/  LEA R13, R3.reuse, UR53, 0x3 ;  /* 0x00000035030d7c11 */ /* 0x040fe2000f8e18ff */
[----:B-1----:R-:W-:Y:S01]  /*5840*/  @!P2 IMAD R24, R3, 0x2000, R88 ;  /* 0x000020000318a824 */ /* 0x002fe200078e0258 */
[----:B------:R-:W-:Y:S01]  /*5850*/  SHF.L.U32 R14, R25, 0x1f, RZ ;  /* 0x0000001f190e7819 */ /* 0x000fe200000006ff */
[----:B------:R-:W-:Y:S03]  /*5860*/  BSSY B1, `(.L_x_113) ;  /* 0x0000004000017945 */ /* 0x000fe60003800000 */
[----:B------:R-:W1:Y:S01]  /*5870*/  SYNCS.PHASECHK.TRANS64.TRYWAIT P4, [R13+URZ+0x40], R14 ;  /* 0x0000400e0d0075a7 */ /* 0x000e62000808017f */
[----:B------:R-:W-:Y:S01]  /*5880*/  @!P2 LEA R15, R155, R24, 0x1 ;  /* 0x000000189b0fa211 */ /* 0x000fe200078e08ff */
[----:B-1----:R-:W-:Y:S06]  /*5890*/  @!P4 BRA `(.L_x_114) ;  /* 0x0000004400a4c947 */ /* 0x002fec0003800000 */
.L_x_236:
[----:B------:R-:W-:Y:S05]  /*58a0*/  BSYNC B1 ;  /* 0x0000000000017941 */ /* 0x000fea0003800000 */
.L_x_113:
        /* <DEDUP_REMOVED lines=8> */
.L_x_111:
[----:B------:R-:W-:Y:S05]  /*5930*/  BSYNC B0 ;  /* 0x0000000000007941 */ /* 0x000fea0003800000 */
.L_x_110:
[--C-:B-1-3--:R-:W-:Y:S02]  /*5940*/  HADD2.F32 R24, -RZ, R9.reuse.H0_H0 ;  /* 0x20000009ff187230 */ /* 0x10afe40000004100 */
        /* <DEDUP_REMOVED lines=15> */
[----:B----4-:R-:W-:Y:S02]  /*5a40*/  HADD2.F32 R36, -RZ, R4.H1_H1 ;  /* 0x30000004ff247230 */ /* 0x010fe40000004100 */
[C---:B------:R-:W-:Y:S01]  /*5a50*/  FMUL R145, R157.reuse, R145 ;  /* 0x000000919d917220 */ /* 0x040fe20000400000 */
[----:B------:R-:W-:Y:S02]  /*5a60*/  HADD2.F32 R14, -RZ, R8.H0_H0 ;  /* 0x20000008ff0e7230 */ /* 0x000fe40000004100 */
[----:B------:R-:W-:Y:S01]  /*5a70*/  FMUL R13, R157, R136 ;  /* 0x000000889d0d7220 */ /* 0x000fe20000400000 */
[----:B------:R-:W-:-:S02]  /*5a80*/  HADD2.F32 R38, -RZ, R5.H0_H0 ;  /* 0x20000005ff267230 */ /* 0x000fc40000004100 */
[C---:B------:R-:W-:Y:S01]  /*5a90*/  FMUL R29, R157.reuse, R146 ;  /* 0x000000929d1d7220 */ /* 0x040fe20000400000 */
[----:B------:R-:W-:Y:S02]  /*5aa0*/  HADD2.F32 R34, -RZ, R4.H0_H0 ;  /* 0x20000004ff227230 */ /* 0x000fe40000004100 */
[C---:B------:R-:W-:Y:S01]  /*5ab0*/  FMUL R27, R157.reuse, R144 ;  /* 0x000000909d1b7220 */ /* 0x040fe20000400000 */
[C---:B------:R-:W-:Y:S01]  /*5ac0*/  FFMA R23, R156.reuse, R30, R23 ;  /* 0x0000001e9c177223 */ /* 0x040fe20000000017 */
[C---:B------:R-:W-:Y:S01]  /*5ad0*/  FFMA R30, R156.reuse, R32, R143 ;  /* 0x000000209c1e7223 */ /* 0x040fe2000000008f */
[C---:B------:R-:W-:Y:S01]  /*5ae0*/  FFMA R32, R156.reuse, R36, R145 ;  /* 0x000000249c207223 */ /* 0x040fe20000000091 */
[C---:B------:R-:W-:Y:S01]  /*5af0*/  FFMA R13, R156.reuse, R14, R13 ;  /* 0x0000000e9c0d7223 */ /* 0x040fe2000000000d */
[----:B------:R-:W-:Y:S01]  /*5b00*/  FFMA R29, R156, R38, R29 ;  /* 0x000000269c1d7223 */ /* 0x000fe2000000001d */
[----:B------:R-:W-:Y:S02]  /*5b10*/  HADD2.F32 R36, -RZ, R6.H0_H0 ;  /* 0x20000006ff247230 */ /* 0x000fe40000004100 */
[----:B------:R-:W-:Y:S01]  /*5b20*/  FMUL R31, R157, R148 ;  /* 0x000000949d1f7220 */ /* 0x000fe20000400000 */
[----:B------:R-:W-:-:S02]  /*5b30*/  HADD2.F32 R14, -RZ, R8.H1_H1 ;  /* 0x30000008ff0e7230 */ /* 0x000fc40000004100 */
[----:B------:R-:W-:Y:S01]  /*5b40*/  FFMA R27, R156, R34, R27 ;  /* 0x000000229c1b7223 */ /* 0x000fe2000000001b */
[----:B------:R-:W-:Y:S02]  /*5b50*/  HADD2.F32 R38, -RZ, R6.H1_H1 ;  /* 0x30000006ff267230 */ /* 0x000fe40000004100 */
[C---:B------:R-:W-:Y:S01]  /*5b60*/  FMUL R137, R157.reuse, R137 ;  /* 0x000000899d897220 */ /* 0x040fe20000400000 */
[C---:B------:R-:W-:Y:S01]  /*5b70*/  FMUL R149, R157.reuse, R149 ;  /* 0x000000959d957220 */ /* 0x040fe20000400000 */
[----:B------:R-:W-:Y:S02]  /*5b80*/  HADD2.F32 R34, -RZ, R5.H1_H1 ;  /* 0x30000005ff227230 */ /* 0x000fe40000004100 */
[C---:B------:R-:W-:Y:S01]  /*5b90*/  FMUL R147, R157.reuse, R147 ;  /* 0x000000939d937220 */ /* 0x040fe20000400000 */
[--C-:B------:R-:W-:Y:S02]  /*5ba0*/  HADD2.F32 R40, -RZ, R7.reuse.H0_H0 ;  /* 0x20000007ff287230 */ /* 0x100fe40000004100 */
        /* <DEDUP_REMOVED lines=38> */
.L_x_116:
[----:B------:R-:W-:Y:S05]  /*5e10*/  BSYNC B0 ;  /* 0x0000000000007941 */ /* 0x000fea0003800000 */
.L_x_115:
[----:B------:R-:W-:Y:S06]  /*5e20*/  BAR.SYNC.DEFER_BLOCKING 0x1, 0x100 ;  /* 0x0044000000007b1d */ /* 0x000fec0000010000 */
[----:B------:R-:W-:Y:S04]  /*5e30*/  BSSY B0, `(.L_x_117) ;  /* 0x0000009000007945 */ /* 0x000fe80003800000 */
[----:B------:R-:W-:Y:S05]  /*5e40*/  @!P0 BRA `(.L_x_118) ;  /* 0x00000000001c8947 */ /* 0x000fea0003800000 */
[----:B------:R-:W-:-:S13]  /*5e50*/  ISETP.NE.AND P4, PT, R160, 0x3, PT ;  /* 0x00000003a000780c */ /* 0x000fda0003f85270 */
[----:B------:R-:W-:Y:S05]  /*5e60*/  @!P4 BRA `(.L_x_119) ;  /* 0x000000000004c947 */ /* 0x000fea0003800000 */
[----:B------:R-:W-:Y:S01]  /*5e70*/  BPT.TRAP 0x1 ;  /* 0x000000040000795c */ /* 0x000fe20000300000 */
.L_x_119:
[----:B------:R-:W-:-:S04]  /*5e80*/  ULEA UR4, UR8, UR53, 0x3 ;  /* 0x0000003508047291 */ /* 0x000fc8000f8e183f */
[----:B------:R-:W-:-:S04]  /*5e90*/  UIADD3 UR4, UR4, 0x60, URZ ;  /* 0x0000006004047890 */ /* 0x000fc8000fffe03f */
[----:B------:R-:W-:-:S09]  /*5ea0*/  UPRMT UR4, UR52, 0x654, UR4 ;  /* 0x0000065434047896 */ /* 0x000fd20008000004 */
[----:B------:R-:W-:Y:S03]  /*5eb0*/  SYNCS.ARRIVE.TRANS64.RED.A1T0 RZ, [UR4], RZ ;  /* 0x000000ffffff79a7 */ /* 0x000fe60008100404 */
.L_x_118:
[----:B------:R-:W-:Y:S05]  /*5ec0*/  BSYNC B0 ;  /* 0x0000000000007941 */ /* 0x000fea0003800000 */
.L_x_117:
        /* <DEDUP_REMOVED lines=8> */
.L_x_122:
[----:B------:R-:W-:Y:S01]  /*5f50*/  SHF.L.U32 R25, R25, 0x1f, RZ ;  /* 0x0000001f19197819 */ /* 0x000fe200000006ff */
[C---:B------:R-:W-:Y:S01]  /*5f60*/  @!P2 IMAD R88, R3.reuse, 0x2000, R88 ;  /* 0x000020000358a824 */ /* 0x040fe200078e0258 */
[----:B------:R-:W-:Y:S01]  /*5f70*/  LEA R14, R3, UR53, 0x3 ;  /* 0x00000035030e7c11 */ /* 0x000fe2000f8e18ff */
[----:B------:R-:W-:Y:S03]  /*5f80*/  BSSY B1, `(.L_x_123) ;  /* 0x0000004000017945 */ /* 0x000fe60003800000 */
[----:B------:R-:W2:Y:S01]  /*5f90*/  SYNCS.PHASECHK.TRANS64.TRYWAIT P4, [R14+URZ+0x40], R25 ;  /* 0x000040190e0075a7 */ /* 0x000ea2000808017f */
[----:B------:R-:W-:Y:S01]  /*5fa0*/  @!P2 LEA R3, R155, R88, 0x1 ;  /* 0x000000589b03a211 */ /* 0x000fe200078e08ff */
[----:B--2---:R-:W-:Y:S06]  /*5fb0*/  @!P4 BRA `(.L_x_124) ;  /* 0x0000003c00f0c947 */ /* 0x004fec0003800000 */
.L_x_237:
[----:B------:R-:W-:Y:S05]  /*5fc0*/  BSYNC B1 ;  /* 0x0000000000017941 */ /* 0x000fea0003800000 */
.L_x_123:
[----:B------:R-:W-:Y:S05]  /*5fd0*/  @!P2 WARPSYNC.ALL ;  /* 0x000000000000a948 */ /* 0x000fea0003800000 */
[----:B------:R3:W4:Y:S04]  /*5fe0*/  @!P2 LDSM.16.M88.4 R8, [R88] ;  /* 0x000000005808a83b */ /* 0x0007280000000200 */
[----:B------:R3:W1:Y:S02]  /*5ff0*/  @!P2 LDSM.16.M88.4 R4, [R3] ;  /* 0x000000000304a83b */ /* 0x0006640000000200 */
.L_x_121:
[----:B------:R-:W-:Y:S05]  /*6000*/  BSYNC B0 ;  /* 0x0000000000007941 */ /* 0x000fea0003800000 */
.L_x_120:
[--C-:B----4-:R-:W-:Y:S02]  /*6010*/  HADD2.F32 R15, -RZ, R9.reuse.H0_H0 ;  /* 0x20000009ff0f7230 */ /* 0x110fe40000004100 */
[C---:B------:R-:W-:Y:S01]  /*6020*/  FMUL R74, R157.reuse, R74 ;  /* 0x0000004a9d4a7220 */ /* 0x040fe20000400000 */
[----:B------:R-:W-:Y:S02]  /*6030*/  HADD2.F32 R9, -RZ, R9.H1_H1 ;  /* 0x30000009ff097230 */ /* 0x000fe40000004100 */
[C---:B------:R-:W-:Y:S01]  /*6040*/  FMUL R39, R157.reuse, R72 ;  /* 0x000000489d277220 */ /* 0x040fe20000400000 */
[--C-:B------:R-:W-:Y:S02]  /*6050*/  HADD2.F32 R21, -RZ, R10.reuse.H0_H0 ;  /* 0x2000000aff157230 */ /* 0x100fe40000004100 */
[C---:B------:R-:W-:Y:S01]  /*6060*/  FMUL R76, R157.reuse, R76 ;  /* 0x0000004c9d4c7220 */ /* 0x040fe20000400000 */
[----:B------:R-:W-:Y:S02]  /*6070*/  HADD2.F32 R23, -RZ, R10.H1_H1 ;  /* 0x3000000aff177230 */ /* 0x000fe40000004100 */
[----:B------:R-:W-:Y:S01]  /*6080*/  FMUL R10, R157, R75 ;  /* 0x0000004b9d0a7220 */ /* 0x000fe20000400000 */
[----:B--2---:R-:W-:-:S02]  /*6090*/  HADD2.F32 R25, -RZ, R11.H0_H0 ;  /* 0x2000000bff197230 */ /* 0x004fc40000004100 */
[C---:B------:R-:W-:Y:S01]  /*60a0*/  FMUL R14, R157.reuse, R77 ;  /* 0x0000004d9d0e7220 */ /* 0x040fe20000400000 */
[--C-:B---3--:R-:W-:Y:S02]  /*60b0*/  HADD2.F32 R3, -RZ, R8.reuse.H0_H0 ;  /* 0x20000008ff037230 */ /* 0x108fe40000004100 */
[C---:B------:R-:W-:Y:S01]  /*60c0*/  FMUL R78, R157.reuse, R78 ;  /* 0x0000004e9d4e7220 */ /* 0x040fe20000400000 */
[----:B------:R-:W-:Y:S02]  /*60d0*/  HADD2.F32 R13, -RZ, R8.H1_H1 ;  /* 0x30000008ff0d7230 */ /* 0x000fe40000004100 */
[C---:B------:R-:W-:Y:S01]  /*60e0*/  FMUL R8, R157.reuse, R73 ;  /* 0x000000499d087220 */ /* 0x040fe20000400000 */
[----:B------:R-:W-:Y:S02]  /*60f0*/  HADD2.F32 R11, -RZ, R11.H1_H1 ;  /* 0x3000000bff0b7230 */ /* 0x000fe40000004100 */
[----:B------:R-:W-:Y:S01]  /*6100*/  FMUL R24, R157, R79 ;  /* 0x0000004f9d187220 */ /* 0x000fe20000400000 */
[----:B-1----:R-:W-:-:S02]  /*6110*/  HADD2.F32 R31, -RZ, R5.H0_H0 ;  /* 0x20000005ff1f7230 */ /* 0x002fc40000004100 */
[C---:B------:R-:W-:Y:S01]  /*6120*/  FMUL R80, R157.reuse, R80 ;  /* 0x000000509d507220 */ /* 0x040fe20000400000 */
[----:B------:R-:W-:Y:S02]  /*6130*/  HADD2.F32 R37, -RZ, R7.H0_H0 ;  /* 0x20000007ff257230 */ /* 0x000fe40000004100 */
[C---:B------:R-:W-:Y:S01]  /*6140*/  FMUL R26, R157.reuse, R81 ;  /* 0x000000519d1a7220 */ /* 0x040fe20000400000 */
[--C-:B------:R-:W-:Y:S02]  /*6150*/  HADD2.F32 R27, -RZ, R4.reuse.H0_H0 ;  /* 0x20000004ff1b7230 */ /* 0x100fe40000004100 */
[C---:B------:R-:W-:Y:S01]  /*6160*/  FMUL R82, R157.reuse, R82 ;  /* 0x000000529d527220 */ /* 0x040fe20000400000 */
[----:B------:R-:W-:Y:S02]  /*6170*/  HADD2.F32 R29, -RZ, R4.H1_H1 ;  /* 0x30000004ff1d7230 */ /* 0x000fe40000004100 */
[----:B------:R-:W-:Y:S01]  /*6180*/  FMUL R28, R157, R83 ;  /* 0x000000539d1c7220 */ /* 0x000fe20000400000 */
[----:B------:R-:W-:-:S02]  /*6190*/  HADD2.F32 R5, -RZ, R5.H1_H1 ;  /* 0x30000005ff057230 */ /* 0x000fc40000004100 */
[C---:B------:R-:W-:Y:S01]  /*61a0*/  FMUL R84, R157.reuse, R84 ;  /* 0x000000549d547220 */ /* 0x040fe20000400000 */
[--C-:B------:R-:W-:Y:S02]  /*61b0*/  HADD2.F32 R33, -RZ, R6.reuse.H0_H0 ;  /* 0x20000006ff217230 */ /* 0x100fe40000004100 */
        /* <DEDUP_REMOVED lines=50> */
.L_x_126:
[----:B------:R-:W-:Y:S05]  /*64e0*/  BSYNC B0 ;  /* 0x0000000000007941 */ /* 0x000fea0003800000 */
.L_x_125:
[----:B------:R-:W-:Y:S06]  /*64f0*/  BAR.SYNC.DEFER_BLOCKING 0x1, 0x100 ;  /* 0x0044000000007b1d */ /* 0x000fec0000010000 */
[----:B------:R-:W-:Y:S04]  /*6500*/  BSSY B0, `(.L_x_127) ;  /* 0x0000009000007945 */ /* 0x000fe80003800000 */
[----:B------:R-:W-:Y:S05]  /*6510*/  @!P0 BRA `(.L_x_128) ;  /* 0x00000000001c8947 */ /* 0x000fea0003800000 */
[----:B------:R-:W-:-:S13]  /*6520*/  ISETP.NE.AND P0, PT, R160, 0x3, PT ;  /* 0x00000003a000780c */ /* 0x000fda0003f05270 */
[----:B------:R-:W-:Y:S05]  /*6530*/  @!P0 BRA `(.L_x_129) ;  /* 0x0000000000048947 */ /* 0x000fea0003800000 */
[----:B------:R-:W-:Y:S01]  /*6540*/  BPT.TRAP 0x1 ;  /* 0x000000040000795c */ /* 0x000fe20000300000 */
.L_x_129:
[----:B------:R-:W-:-:S04]  /*6550*/  ULEA UR4, UR36, UR53, 0x3 ;  /* 0x0000003524047291 */ /* 0x000fc8000f8e183f */
[----:B------:R-:W-:-:S04]  /*6560*/  UIADD3 UR4, UR4, 0x60, URZ ;  /* 0x0000006004047890 */ /* 0x000fc8000fffe03f */
[----:B------:R-:W-:-:S09]  /*6570*/  UPRMT UR4, UR52, 0x654, UR4 ;  /* 0x0000065434047896 */ /* 0x000fd20008000004 */
[----:B------:R-:W-:Y:S03]  /*6580*/  SYNCS.ARRIVE.TRANS64.RED.A1T0 RZ, [UR4], RZ ;  /* 0x000000ffffff79a7 */ /* 0x000fe60008100404 */
.L_x_128:
[----:B------:R-:W-:Y:S05]  /*6590*/  BSYNC B0 ;  /* 0x0000000000007941 */ /* 0x000fea0003800000 */
.L_x_127:
[----:B------:R-:W-:Y:S01]  /*65a0*/  IADD3 R16, P0, R16, UR40, RZ ;  /* 0x0000002810107c10 */ /* 0x000fe2000ff1e0ff */
[----:B------:R-:W-:Y:S01]  /*65b0*/  ULDC.64 UR4, c[0x0][0x8f8] ;  /* 0x00023e0000047ab9 */ /* 0x000fe20000000a00 */
[----:B------:R-:W-:Y:S01]  /*65c0*/  UIADD3 UR36, UR36, 0x1, URZ ;  /* 0x0000000124247890 */ /* 0x000fe2000fffe03f */
[----:B------:R-:W-:Y:S01]  /*65d0*/  PRMT R3, RZ, 0x7610, R3 ;  /* 0x00007610ff037816 */ /* 0x000fe20000000003 */
[----:B------:R-:W-:Y:S01]  /*65e0*/  UMOV UR47, 0xffffffff ;  /* 0xffffffff002f7882 */ /* 0x000fe20000000000 */
[----:B------:R-:W-:Y:S01]  /*65f0*/  IADD3.X R17, R17, UR39, RZ, P0, !PT ;  /* 0x0000002711117c10 */ /* 0x000fe200087fe4ff */
[----:B------:R-:W-:Y:S01]  /*6600*/  UISETP.NE.AND UP0, UPT, UR36, 0x4, UPT ;  /* 0x000000042400788c */ /* 0x000fe2000bf05270 */
[----:B------:R-:W-:Y:S01]  /*6610*/  ISETP.GE.U32.AND P0, PT, R16, UR4, PT ;  /* 0x0000000410007c0c */ /* 0x000fe2000bf06070 */
[----:B------:R-:W-:Y:S02]  /*6620*/  IMAD.MOV.U32 R23, RZ, RZ, -0x1 ;  /* 0xffffffffff177424 */ /* 0x000fe400078e00ff */
[----:B------:R-:W-:Y:S01]  /*6630*/  USEL UR36, UR36, URZ, UP0 ;  /* 0x0000003f24247287 */ /* 0x000fe20008000000 */
[----:B------:R-:W-:Y:S01]  /*6640*/  ISETP.GE.U32.AND.EX P0, PT, R17, UR5, PT, P0 ;  /* 0x0000000511007c0c */ /* 0x000fe2000bf06100 */
[----:B------:R-:W-:-:S12]  /*6650*/  IMAD.MOV.U32 R158, RZ, RZ, -0x1 ;  /* 0xffffffffff9e7424 */ /* 0x000fd800078e00ff */
[----:B------:R-:W-:Y:S05]  /*6660*/  @P0 BRA `(.L_x_130) ;  /* 0x0000000400600947 */ /* 0x000fea0003800000 */
[----:B-1----:R-:W1:Y:S01]  /*6670*/  LDC.64 R10, c[0x0][0x8d0] ;  /* 0x00023400ff0a7b82 */ /* 0x002e620000000a00 */
[----:B------:R-:W2:Y:S01]  /*6680*/  S2R R23, SR_CTAID.X ;  /* 0x0000000000177919 */ /* 0x000ea20000002500 */
[----:B------:R-:W-:Y:S01]  /*6690*/  MOV R8, R16 ;  /* 0x0000001000087202 */ /* 0x000fe20000000f00 */
[----:B------:R-:W-:-:S05]  /*66a0*/  IMAD.MOV.U32 R9, RZ, RZ, R17 ;  /* 0x000000ffff097224 */ /* 0x000fca00078e0011 */
[----:B------:R-:W3:Y:S08]  /*66b0*/  LDC R12, c[0x0][0x8d8] ;  /* 0x00023600ff0c7b82 */ /* 0x000ef00000000800 */
[----:B------:R-:W4:Y:S01]  /*66c0*/  LDC.64 R14, c[0x0][0x8c8] ;  /* 0x00023200ff0e7b82 */ /* 0x000f220000000a00 */
[----:B-1----:R-:W-:-:S04]  /*66d0*/  ISETP.NE.U32.AND P0, PT, R10, RZ, PT ;  /* 0x000000ff0a00720c */ /* 0x002fc80003f05070 */
[----:B------:R-:W-:-:S13]  /*66e0*/  ISETP.NE.AND.EX P0, PT, R11, RZ, PT, P0 ;  /* 0x000000ff0b00720c */ /* 0x000fda0003f05300 */
[----:B--234-:R-:W-:Y:S05]  /*66f0*/  @!P0 BRA `(.L_x_131) ;  /* 0x0000000000288947 */ /* 0x01cfea0003800000 */
        /* <DEDUP_REMOVED lines=10> */
.L_x_131:
[----:B------:R-:W1:Y:S01]  /*67a0*/  S2R R13, SR_CTAID.Y ;  /* 0x00000000000d7919 */ /* 0x000e620000002600 */
[-CC-:B------:R-:W-:Y:S01]  /*67b0*/  SHF.R.U64 R31, R8, R12.reuse, R9.reuse ;  /* 0x0000000c081f7219 */ /* 0x180fe20000001209 */
[----:B------:R-:W2:Y:S01]  /*67c0*/  LDC.64 R20, c[0x0][0x8e8] ;  /* 0x00023a00ff147b82 */ /* 0x000ea20000000a00 */
[----:B------:R-:W-:Y:S01]  /*67d0*/  SHF.R.U32.HI R3, RZ, R12, R9 ;  /* 0x0000000cff037219 */ /* 0x000fe20000011609 */
[----:B------:R-:W-:Y:S01]  /*67e0*/  ULDC UR4, c[0x0][0x150] ;  /* 0x0000540000047ab9 */ /* 0x000fe20000000800 */
[----:B------:R-:W-:Y:S02]  /*67f0*/  IADD3 R7, P0, RZ, -R31, RZ ;  /* 0x8000001fff077210 */ /* 0x000fe40007f1e0ff */
[----:B------:R-:W-:-:S03]  /*6800*/  I2FP.F32.U32 R9, R23 ;  /* 0x0000001700097245 */ /* 0x000fc60000201000 */
[----:B------:R-:W3:Y:S01]  /*6810*/  LDC R8, c[0x0][0x8c0] ;  /* 0x00023000ff087b82 */ /* 0x000ee20000000800 */
[----:B------:R-:W-:Y:S02]  /*6820*/  IMAD.X R3, RZ, RZ, ~R3, P0 ;  /* 0x000000ffff037224 */ /* 0x000fe400000e0e03 */
[----:B------:R-:W-:Y:S01]  /*6830*/  FMUL R9, R9, UR4 ;  /* 0x0000000409097c20 */ /* 0x000fe20008400000 */
[----:B------:R-:W-:Y:S01]  /*6840*/  IMAD.WIDE.U32 R4, R7, R14, R16 ;  /* 0x0000000e07047225 */ /* 0x000fe200078e0010 */
[----:B------:R-:W-:-:S03]  /*6850*/  ULDC UR4, c[0x0][0x154] ;  /* 0x0000550000047ab9 */ /* 0x000fc60000000800 */
[----:B------:R-:W-:Y:S01]  /*6860*/  IMAD R6, R3, R14, RZ ;  /* 0x0000000e03067224 */ /* 0x000fe200078e02ff */
[----:B------:R-:W4:Y:S01]  /*6870*/  LDC R11, c[0x0][0x900] ;  /* 0x00024000ff0b7b82 */ /* 0x000f220000000800 */
[----:B------:R-:W5:Y:S02]  /*6880*/  F2I.U32.TRUNC.NTZ R9, R9 ;  /* 0x0000000900097305 */ /* 0x000f64000020f000 */
[----:B------:R-:W-:-:S05]  /*6890*/  IMAD R3, R7, R15, R6 ;  /* 0x0000000f07037224 */ /* 0x000fca00078e0206 */
[----:B------:R-:W4:Y:S01]  /*68a0*/  LDC R14, c[0x0][0x8b0] ;  /* 0x00022c00ff0e7b82 */ /* 0x000f220000000800 */
[----:B------:R-:W-:Y:S02]  /*68b0*/  IADD3 R3, R5, R3, RZ ;  /* 0x0000000305037210 */ /* 0x000fe40007ffe0ff */
[----:B--2---:R-:W-:-:S04]  /*68c0*/  ISETP.NE.U32.AND P0, PT, R20, RZ, PT ;  /* 0x000000ff1400720c */ /* 0x004fc80003f05070 */
[----:B------:R-:W-:Y:S01]  /*68d0*/  ISETP.NE.AND.EX P0, PT, R21, RZ, PT, P0 ;  /* 0x000000ff1500720c */ /* 0x000fe20003f05300 */
[----:B------:R-:W2:Y:S01]  /*68e0*/  LDC R6, c[0x0][0x144] ;  /* 0x00005100ff067b82 */ /* 0x000ea20000000800 */
[-C--:B---3--:R-:W-:Y:S01]  /*68f0*/  SHF.R.U64 R12, R4, R8.reuse, R3 ;  /* 0x00000008040c7219 */ /* 0x088fe20000001203 */
[----:B-----5:R-:W-:Y:S01]  /*6900*/  IMAD.MOV R9, RZ, RZ, -R9 ;  /* 0x000000ffff097224 */ /* 0x020fe200078e0a09 */
[----:B-1----:R-:W-:Y:S02]  /*6910*/  I2FP.F32.U32 R4, R13 ;  /* 0x0000000d00047245 */ /* 0x002fe40000201000 */
[----:B------:R-:W-:-:S03]  /*6920*/  SHF.R.U32.HI R3, RZ, R8, R3 ;  /* 0x00000008ff037219 */ /* 0x000fc60000011603 */
[----:B------:R-:W1:Y:S01]  /*6930*/  LDC R24, c[0x0][0x148] ;  /* 0x00005200ff187b82 */ /* 0x000e620000000800 */
[----:B------:R-:W-:Y:S01]  /*6940*/  FMUL R7, R4, UR4 ;  /* 0x0000000404077c20 */ /* 0x000fe20008400000 */
[----:B------:R-:W-:Y:S01]  /*6950*/  IMAD.MOV.U32 R4, RZ, RZ, -0x1 ;  /* 0xffffffffff047424 */ /* 0x000fe200078e00ff */
[-C--:B----4-:R-:W-:Y:S02]  /*6960*/  SHF.L.U32 R29, R0, R11.reuse, RZ ;  /* 0x0000000b001d7219 */ /* 0x090fe400000006ff */
[----:B------:R3:W4:Y:S02]  /*6970*/  F2I.U32.TRUNC.NTZ R15, R7 ;  /* 0x00000007000f7305 */ /* 0x000724000020f000 */
[----:B------:R-:W-:Y:S01]  /*6980*/  SHF.L.U32 R4, R4, R11, RZ ;  /* 0x0000000b04047219 */ /* 0x000fe200000006ff */
[----:B------:R-:W1:Y:S01]  /*6990*/  LDC R25, c[0x0][0x8a8] ;  /* 0x00022a00ff197b82 */ /* 0x000e620000000800 */
[-CC-:B------:R-:W-:Y:S02]  /*69a0*/  SHF.R.U64 R10, R12, R14.reuse, R3.reuse ;  /* 0x0000000e0c0a7219 */ /* 0x180fe40000001203 */
[----:B------:R-:W-:-:S04]  /*69b0*/  SHF.R.U32.HI R3, RZ, R14, R3 ;  /* 0x0000000eff037219 */ /* 0x000fc80000011603 */
[----:B------:R-:W-:Y:S01]  /*69c0*/  SHF.R.U64 R14, R10, R11, R3 ;  /* 0x0000000b0a0e7219 */ /* 0x000fe20000001203 */
[----:B------:R-:W1:Y:S01]  /*69d0*/  LDC R27, c[0x0][0x8f0] ;  /* 0x00023c00ff1b7b82 */ /* 0x000e620000000800 */
[----:B--2---:R-:W-:Y:S01]  /*69e0*/  IMAD R26, R6, R9, R23 ;  /* 0x00000009061a7224 */ /* 0x004fe200078e0217 */
[----:B------:R-:W-:Y:S02]  /*69f0*/  LOP3.LUT R23, RZ, R4, RZ, 0x33, !PT ;  /* 0x00000004ff177212 */ /* 0x000fe400078e33ff */
[----:B------:R-:W-:Y:S02]  /*6a00*/  SHF.R.U32.HI R5, RZ, R11, R3 ;  /* 0x0000000bff057219 */ /* 0x000fe40000011603 */
[----:B------:R-:W-:Y:S02]  /*6a10*/  MOV R4, R14 ;  /* 0x0000000e00047202 */ /* 0x000fe40000000f00 */
[----:B------:R-:W2:Y:S08]  /*6a20*/  LDC R28, c[0x0][0x8e0] ;  /* 0x00023800ff1c7b82 */ /* 0x000eb00000000800 */
[----:B------:R-:W1:Y:S01]  /*6a30*/  LDC R30, c[0x0][0x8b8] ;  /* 0x00022e00ff1e7b82 */ /* 0x000e620000000800 */
[----:B---34-:R-:W-:Y:S05]  /*6a40*/  @!P0 BRA `(.L_x_132) ;  /* 0x0000000000288947 */ /* 0x018fea0003800000 */
[----:B------:R-:W3:Y:S02]  /*6a50*/  LDC R3, c[0x0][0x8f4] ;  /* 0x00023d00ff037b82 */ /* 0x000ee40000000800 */
[----:B---3--:R-:W-:-:S05]  /*6a60*/  IADD3 R3, P0, R14, R3, RZ ;  /* 0x000000030e037210 */ /* 0x008fca0007f1e0ff */
        /* <DEDUP_REMOVED lines=8> */
.L_x_132:
[----:B------:R-:W-:Y:S01]  /*6af0*/  ISETP.NE.AND P0, PT, R2, 0x1, PT ;  /* 0x000000010200780c */ /* 0x000fe20003f05270 */
[----:B------:R-:W-:Y:S01]  /*6b00*/  IMAD.MOV R15, RZ, RZ, -R15 ;  /* 0x000000ffff0f7224 */ /* 0x000fe200078e0a0f */
[----:B-1----:R-:W-:Y:S01]  /*6b10*/  SHF.R.U64 R0, R4, R27, R5 ;  /* 0x0000001b04007219 */ /* 0x002fe20000001205 */
[----:B------:R-:W-:Y:S01]  /*6b20*/  VIADD R5, R25, 0xffffffff ;  /* 0xffffffff19057836 */ /* 0x000fe20000000000 */
[----:B------:R-:W-:Y:S02]  /*6b30*/  LOP3.LUT R23, R10, R23, RZ, 0xc0, !PT ;  /* 0x000000170a177212 */ /* 0x000fe400078ec0ff */
[----:B------:R-:W-:Y:S02]  /*6b40*/  IADD3 R3, -R0, RZ, RZ ;  /* 0x000000ff00037210 */ /* 0x000fe40007ffe1ff */
[----:B------:R-:W-:Y:S01]  /*6b50*/  LOP3.LUT R5, R12, R5, RZ, 0xc0, !PT ;  /* 0x000000050c057212 */ /* 0x000fe200078ec0ff */
[----:B------:R-:W-:Y:S01]  /*6b60*/  IMAD R23, R29, R0, R23 ;  /* 0x000000001d177224 */ /* 0x000fe200078e0217 */
[----:B------:R-:W-:Y:S01]  /*6b70*/  R2UR UR47, R31 ;  /* 0x000000001f2f72ca */ /* 0x000fe200000e0000 */
[----:B--2---:R-:W-:-:S02]  /*6b80*/  IMAD R0, R3, R28, R14 ;  /* 0x0000001c03007224 */ /* 0x004fc400078e020e */
[----:B------:R-:W-:Y:S02]  /*6b90*/  @P0 IMAD R26, R24, R15, R13 ;  /* 0x0000000f181a0224 */ /* 0x000fe400078e020d */
[----:B------:R-:W-:Y:S02]  /*6ba0*/  IMAD R0, R0, R25, R5 ;  /* 0x0000001900007224 */ /* 0x000fe400078e0205 */
[----:B------:R-:W-:Y:S02]  /*6bb0*/  IMAD R23, R23, R30, R26 ;  /* 0x0000001e17177224 */ /* 0x000fe400078e021a */
[----:B------:R-:W-:-:S03]  /*6bc0*/  IMAD.MOV.U32 R3, RZ, RZ, 0x1 ;  /* 0x00000001ff037424 */ /* 0x000fc600078e00ff */
[----:B------:R-:W-:Y:S02]  /*6bd0*/  SEL R158, R0, R23, !P0 ;  /* 0x00000017009e7207 */ /* 0x000fe40004000000 */
[----:B------:R-:W-:-:S07]  /*6be0*/  SEL R23, R23, R0, !P0 ;  /* 0x0000000017177207 */ /* 0x000fce0004000000 */
.L_x_130:
[----:B------:R-:W-:Y:S01]  /*6bf0*/  UIADD3 UR50, UR51, UR50, URZ ;  /* 0x0000003233327290 */ /* 0x000fe2000fffe03f */
[----:B------:R-:W-:Y:S01]  /*6c00*/  LOP3.LUT P0, RZ, R3, 0xff, RZ, 0xc0, !PT ;  /* 0x000000ff03ff7812 */ /* 0x000fe2000780c0ff */
[----:B------:R-:W-:Y:S02]  /*6c10*/  UIADD3 UR48, UR48, 0x8, URZ ;  /* 0x0000000830307890 */ /* 0x000fe4000fffe03f */
[----:B------:R-:W-:Y:S02]  /*6c20*/  USHF.R.U32.HI UR4, URZ, 0x2, UR50 ;  /* 0x000000023f047899 */ /* 0x000fe40008011632 */
[----:B------:R-:W-:Y:S02]  /*6c30*/  UISETP.GT.U32.AND UP0, UPT, UR50, 0x3, UPT ;  /* 0x000000033200788c */ /* 0x000fe4000bf04070 */
[----:B------:R-:W-:Y:S02]  /*6c40*/  ULOP3.LUT UR4, UR4, 0x1, URZ, 0xc0, !UPT ;  /* 0x0000000104047892 */ /* 0x000fe4000f8ec03f */
[----:B------:R-:W-:-:S02]  /*6c50*/  UISETP.LT.U32.AND UP1, UPT, UR51, 0x4, UP0 ;  /* 0x000000043300788c */ /* 0x000fc40008721070 */
[----:B------:R-:W-:Y:S02]  /*6c60*/  UISETP.NE.U32.AND UP2, UPT, UR4, 0x1, UPT ;  /* 0x000000010400788c */ /* 0x000fe4000bf45070 */
[----:B------:R-:W-:Y:S02]  /*6c70*/  USEL UR5, URZ, 0x1, !UP1 ;  /* 0x000000013f057887 */ /* 0x000fe4000c800000 */
[----:B------:R-:W-:Y:S02]  /*6c80*/  UISETP.GT.U32.AND UP0, UPT, UR51, 0x3, !UP2 ;  /* 0x000000033300788c */ /* 0x000fe4000d704070 */
[----:B------:R-:W-:Y:S02]  /*6c90*/  ULOP3.LUT UR50, UR50, 0x3, URZ, 0xc0, !UPT ;  /* 0x0000000332327892 */ /* 0x000fe4000f8ec03f */
[----:B------:R-:W-:-:S04]  /*6ca0*/  USEL UR4, URZ, 0x1, !UP0 ;  /* 0x000000013f047887 */ /* 0x000fc8000c000000 */
[----:B------:R-:W-:Y:S01]  /*6cb0*/  ULOP3.LUT UR49, UR4, UR49, UR5, 0x96, !UPT ;  /* 0x0000003104317292 */ /* 0x000fe2000f8e9605 */
[----:B------:R-:W-:Y:S11]  /*6cc0*/  @P0 BRA `(.L_x_133) ;  /* 0xffffffa800880947 */ /* 0x000ff6000383ffff */
[----:B------:R-:W-:-:S13]  /*6cd0*/  PLOP3.LUT P0, PT, PT, PT, PT, 0x8, 0x0 ;  /* 0x000000000000781c */ /* 0x000fda0003f0e170 */
.L_x_21:
[----:B------:R-:W-:Y:S05]  /*6ce0*/  @P0 BRA `(.L_x_13) ;  /* 0x0000002c00e00947 */ /* 0x000fea0003800000 */
[----:B------:R-:W-:Y:S01]  /*6cf0*/  ULDC.64 UR6, c[0x0][0x588] ;  /* 0x0001620000067ab9 */ /* 0x000fe20000000a00 */
[----:B------:R-:W-:Y:S01]  /*6d00*/  ISETP.NE.AND.EX P1, PT, R162, RZ, PT, P1 ;  /* 0x000000ffa200720c */ /* 0x000fe20003f25310 */
[----:B------:R-:W-:-:S04]  /*6d10*/  DEPBAR.LE SB0, 0x0 ;  /* 0x000080000000791a */ /* 0x000fc80000000000 */
[----:B------:R-:W-:Y:S01]  /*6d20*/  ISETP.NE.U32.AND P0, PT, RZ, UR6, PT ;  /* 0x00000006ff007c0c */ /* 0x000fe2000bf05070 */
[----:B------:R-:W-:Y:S03]  /*6d30*/  BSSY B0, `(.L_x_134) ;  /* 0x0000014000007945 */ /* 0x000fe60003800000 */
[----:B------:R-:W-:-:S13]  /*6d40*/  ISETP.NE.AND.EX P0, PT, RZ, UR7, PT, P0 ;  /* 0x00000007ff007c0c */ /* 0x000fda000bf05300 */
[----:B------:R-:W-:Y:S05]  /*6d50*/  @P0 BRA P1, `(.L_x_135) ;  /* 0x0000000000440947 */ /* 0x000fea0000800000 */
[----:B------:R-:W-:-:S04]  /*6d60*/  ISETP.NE.U32.AND P0, PT, R161, RZ, PT ;  /* 0x000000ffa100720c */ /* 0x000fc80003f05070 */
[----:B------:R-:W-:-:S13]  /*6d70*/  ISETP.NE.AND.EX P0, PT, R162, RZ, PT, P0 ;  /* 0x000000ffa200720c */ /* 0x000fda0003f05300 */
[----:B------:R-:W-:Y:S05]  /*6d80*/  @!P0 BRA `(.L_x_136) ;  /* 0x00000000002c8947 */ /* 0x000fea0003800000 */
[----:B------:R-:W-:-:S13]  /*6d90*/  LOP3.LUT P0, RZ, R154, 0xff, RZ, 0xc0, !PT ;  /* 0x000000ff9aff7812 */ /* 0x000fda000780c0ff */
[----:B------:R-:W-:Y:S05]  /*6da0*/  @!P0 BRA `(.L_x_137) ;  /* 0x0000000000108947 */ /* 0x000fea0003800000 */
[----:B-----5:R-:W-:-:S13]  /*6db0*/  FSETP.NEU.AND P0, PT, R156, RZ, PT ;  /* 0x000000ff9c00720b */ /* 0x020fda0003f0d000 */
[----:B------:R-:W-:Y:S05]  /*6dc0*/  @!P0 BREAK B0 ;  /* 0x0000000000008942 */ /* 0x000fea0003800000 */
[----:B------:R-:W-:Y:S05]  /*6dd0*/  @P0 BRA `(.L_x_135) ;  /* 0x0000000000240947 */ /* 0x000fea0003800000 */
[----:B------:R-:W-:Y:S05]  /*6de0*/  BRA `(.L_x_13) ;  /* 0x0000002c00a07947 */ /* 0x000fea0003800000 */
.L_x_137:
[----:B------:R-:W-:-:S04]  /*6df0*/  ISETP.NE.U32.AND P0, PT, RZ, UR6, PT ;  /* 0x00000006ff007c0c */ /* 0x000fc8000bf05070 */
[----:B------:R-:W-:-:S13]  /*6e00*/  ISETP.NE.AND.EX P0, PT, RZ, UR7, PT, P0 ;  /* 0x00000007ff007c0c */ /* 0x000fda000bf05300 */
[----:B------:R-:W-:Y:S05]  /*6e10*/  @!P0 BREAK B0 ;  /* 0x0000000000008942 */ /* 0x000fea0003800000 */
[----:B------:R-:W-:Y:S05]  /*6e20*/  @P0 BRA `(.L_x_135) ;  /* 0x0000000000100947 */ /* 0x000fea0003800000 */
[----:B------:R-:W-:Y:S05]  /*6e30*/  BRA `(.L_x_13) ;  /* 0x0000002c008c7947 */ /* 0x000fea0003800000 */
.L_x_136:
[----:B-----5:R-:W-:-:S13]  /*6e40*/  FSETP.NEU.AND P0, PT, R156, RZ, PT ;  /* 0x000000ff9c00720b */ /* 0x020fda0003f0d000 */
[----:B------:R-:W-:Y:S05]  /*6e50*/  @!P0 BREAK B0 ;  /* 0x0000000000008942 */ /* 0x000fea0003800000 */
[----:B------:R-:W-:Y:S05]  /*6e60*/  @!P0 BRA `(.L_x_13) ;  /* 0x0000002c00808947 */ /* 0x000fea0003800000 */
.L_x_135:
[----:B-1----:R-:W-:Y:S05]  /*6e70*/  BSYNC B0 ;  /* 0x0000000000007941 */ /* 0x002fea0003800000 */
.L_x_134:
[----:B------:R-:W-:-:S04]  /*6e80*/  LOP3.LUT R19, R19, 0x1, RZ, 0xfc, !PT ;  /* 0x0000000113137812 */ /* 0x000fc800078efcff */
[----:B------:R-:W-:-:S13]  /*6e90*/  ISETP.NE.AND P0, PT, R19, 0x3, PT ;  /* 0x000000031300780c */ /* 0x000fda0003f05270 */
[----:B------:R-:W-:Y:S05]  /*6ea0*/  @!P0 BRA `(.L_x_138) ;  /* 0x0000000000048947 */ /* 0x000fea0003800000 */
[----:B------:R-:W-:Y:S01]  /*6eb0*/  BPT.TRAP 0x1 ;  /* 0x000000040000795c */ /* 0x000fe20000300000 */
.L_x_138:
[----:B------:R-:W1:Y:S01]  /*6ec0*/  S2UR UR5, SR_CgaCtaId ;  /* 0x00000000000579c3 */ /* 0x000e620000008800 */
[----:B------:R-:W-:Y:S02]  /*6ed0*/  UMOV UR4, 0x400 ;  /* 0x0000040000047882 */ /* 0x000fe40000000000 */
[----:B-1----:R-:W-:-:S04]  /*6ee0*/  ULEA UR4, UR5, UR4, 0x18 ;  /* 0x0000000405047291 */ /* 0x002fc8000f8ec03f */
[----:B------:R-:W-:-:S04]  /*6ef0*/  ULEA UR4, UR36, UR4, 0x3 ;  /* 0x0000000424047291 */ /* 0x000fc8000f8e183f */
[----:B------:R-:W-:-:S04]  /*6f00*/  UIADD3 UR4, UR4, 0x60, URZ ;  /* 0x0000006004047890 */ /* 0x000fc8000fffe03f */
[----:B------:R-:W-:-:S09]  /*6f10*/  UPRMT UR4, UR5, 0x654, UR4 ;  /* 0x0000065405047896 */ /* 0x000fd20008000004 */
[----:B------:R-:W-:Y:S01]  /*6f20*/  SYNCS.ARRIVE.TRANS64.RED.A1T0 RZ, [UR4], RZ ;  /* 0x000000ffffff79a7 */ /* 0x000fe20008100404 */
[----:B------:R-:W-:Y:S05]  /*6f30*/  BRA `(.L_x_13) ;  /* 0x0000002c004c7947 */ /* 0x000fea0003800000 */
.L_x_12:
[----:B------:R-:W-:Y:S01]  /*6f40*/  ULDC.64 UR4, c[0x0][0x8f8] ;  /* 0x00023e0000047ab9 */ /* 0x000fe20000000a00 */
[----:B------:R-:W-:Y:S01]  /*6f50*/  PRMT R10, RZ, 0x7610, R10 ;  /* 0x00007610ff0a7816 */ /* 0x000fe2000000000a */
[----:B------:R-:W-:Y:S01]  /*6f60*/  IMAD.MOV.U32 R21, RZ, RZ, -0x1 ;  /* 0xffffffffff157424 */ /* 0x000fe200078e00ff */
[----:B------:R-:W-:Y:S01]  /*6f70*/  ISETP.GE.U32.AND P0, PT, R16, UR4, PT ;  /* 0x0000000410007c0c */ /* 0x000fe2000bf06070 */
[----:B------:R-:W-:Y:S01]  /*6f80*/  IMAD.MOV.U32 R13, RZ, RZ, -0x1 ;  /* 0xffffffffff0d7424 */ /* 0x000fe200078e00ff */
[----:B------:R-:W-:Y:S02]  /*6f90*/  MOV R20, 0xffffffff ;  /* 0xffffffff00147802 */ /* 0x000fe40000000f00 */
[----:B------:R-:W-:-:S13]  /*6fa0*/  ISETP.GE.U32.AND.EX P0, PT, R17, UR5, PT, P0 ;  /* 0x0000000511007c0c */ /* 0x000fda000bf06100 */
        /* <DEDUP_REMOVED lines=19> */
.L_x_140:
        /* <DEDUP_REMOVED lines=10> */
[----:B------:R-:W-:-:S03]  /*7180*/  IMAD R13, R13, R29, R12 ;  /* 0x0000001d0d0d7224 */ /* 0x000fc600078e020c */
[----:B------:R-:W1:Y:S01]  /*7190*/  LDC R27, c[0x0][0x8a8] ;  /* 0x00022a00ff1b7b82 */ /* 0x000e620000000800 */
[----:B------:R-:W-:Y:S01]  /*71a0*/  IMAD.IADD R11, R11, 0x1, R13 ;  /* 0x000000010b0b7824 */ /* 0x000fe200078e020d */
[----:B--2---:R-:W-:-:S04]  /*71b0*/  ISETP.NE.U32.AND P0, PT, R30, RZ, PT ;  /* 0x000000ff1e00720c */ /* 0x004fc80003f05070 */
[----:B------:R-:W-:Y:S02]  /*71c0*/  ISETP.NE.AND.EX P0, PT, R31, RZ, PT, P0 ;  /* 0x000000ff1f00720c */ /* 0x000fe40003f05300 */
        /* <DEDUP_REMOVED lines=24> */
.L_x_141:
[----:B------:R-:W-:Y:S01]  /*7350*/  ISETP.NE.AND P0, PT, R2, 0x1, PT ;  /* 0x000000010200780c */ /* 0x000fe20003f05270 */
[----:B------:R-:W-:Y:S01]  /*7360*/  USHF.L.U32 UR4, UR38, UR4, URZ ;  /* 0x0000000426047299 */ /* 0x000fe2000800063f */
[----:B--2---:R-:W-:Y:S01]  /*7370*/  SHF.R.U64 R10, R10, R28, R11 ;  /* 0x0000001c0a0a7219 */ /* 0x004fe2000000120b */
[----:B------:R-:W-:Y:S01]  /*7380*/  VIADD R21, R27, 0xffffffff ;  /* 0xffffffff1b157836 */ /* 0x000fe20000000000 */
[----:B------:R-:W-:Y:S01]  /*7390*/  LOP3.LUT R7, R25, R32, RZ, 0xc0, !PT ;  /* 0x0000002019077212 */ /* 0x000fe200078ec0ff */
[----:B------:R-:W-:Y:S01]  /*73a0*/  IMAD.MOV.U32 R13, RZ, RZ, R23 ;  /* 0x000000ffff0d7224 */ /* 0x000fe200078e0017 */
[----:B------:R-:W-:Y:S02]  /*73b0*/  IADD3 R11, -R10, RZ, RZ ;  /* 0x000000ff0a0b7210 */ /* 0x000fe40007ffe1ff */
[----:B------:R-:W-:Y:S01]  /*73c0*/  LOP3.LUT R21, R20, R21, RZ, 0xc0, !PT ;  /* 0x0000001514157212 */ /* 0x000fe200078ec0ff */
[----:B------:R-:W-:Y:S02]  /*73d0*/  IMAD R7, R10, UR4, R7 ;  /* 0x000000040a077c24 */ /* 0x000fe4000f8e0207 */
[----:B------:R-:W-:-:S02]  /*73e0*/  IMAD.MOV.U32 R10, RZ, RZ, 0x1 ;  /* 0x00000001ff0a7424 */ /* 0x000fc400078e00ff */
[----:B------:R-:W-:Y:S02]  /*73f0*/  @P0 IMAD R8, R9, R24, R6 ;  /* 0x0000001809080224 */ /* 0x000fe400078e0206 */
[----:B---3--:R-:W-:Y:S02]  /*7400*/  IMAD R6, R11, R29, R26 ;  /* 0x0000001d0b067224 */ /* 0x008fe400078e021a */
[----:B----4-:R-:W-:Y:S02]  /*7410*/  IMAD R8, R7, R33, R8 ;  /* 0x0000002107087224 */ /* 0x010fe400078e0208 */
[----:B------:R-:W-:-:S05]  /*7420*/  IMAD R21, R6, R27, R21 ;  /* 0x0000001b06157224 */ /* 0x000fca00078e0215 */
[----:B------:R-:W-:Y:S02]  /*7430*/  SEL R20, R21, R8, !P0 ;  /* 0x0000000815147207 */ /* 0x000fe40004000000 */
[----:B------:R-:W-:-:S07]  /*7440*/  SEL R21, R8, R21, !P0 ;  /* 0x0000001508157207 */ /* 0x000fce0004000000 */
.L_x_139:
[----:B------:R-:W-:-:S08]  /*7450*/  NOP ;  /* 0x0000000000007918 */ /* 0x000fd00000000000 */
[----:B------:R-:W2:-:S00]  /*7460*/  USETMAXREG.DEALLOC.CTAPOOL 0x28 ;  /* 0x00000028000079c8 */ /* 0x000e8000080e0500 */
[----:B--2---:R-:W-:-:S13]  /*7470*/  ISETP.NE.AND P0, PT, R0, 0x1, PT ;  /* 0x000000010000780c */ /* 0x004fda0003f05270 */
[----:B------:R-:W-:Y:S05]  /*7480*/  @!P0 BRA `(.L_x_13) ;  /* 0x0000002400f88947 */ /* 0x000fea0003800000 */
[----:B------:R-:W-:Y:S05]  /*7490*/  @!P4 BRA `(.L_x_142) ;  /* 0x000000180010c947 */ /* 0x000fea0003800000 */
[----:B------:R-:W-:-:S04]  /*74a0*/  PRMT R3, R3, 0x9910, RZ ;  /* 0x0000991003037816 */ /* 0x000fc800000000ff */
[----:B------:R-:W-:-:S04]  /*74b0*/  ISETP.NE.AND P0, PT, R3, RZ, PT ;  /* 0x000000ff0300720c */ /* 0x000fc80003f05270 */
[----:B------:R-:W-:-:S13]  /*74c0*/  ISETP.NE.OR P0, PT, R0, 0x2, !P0 ;  /* 0x000000020000780c */ /* 0x000fda0004705670 */
[----:B------:R-:W-:Y:S05]  /*74d0*/  @P0 BRA `(.L_x_13) ;  /* 0x0000002400e40947 */ /* 0x000fea0003800000 */
[----:B------:R-:W-:-:S13]  /*74e0*/  LOP3.LUT P1, RZ, R10, 0xff, RZ, 0xc0, !PT ;  /* 0x000000ff0aff7812 */ /* 0x000fda000782c0ff */
[----:B------:R-:W-:Y:S05]  /*74f0*/  @!P1 BRA `(.L_x_143) ;  /* 0x0000000000189947 */ /* 0x000fea0003800000 */
[----:B------:R-:W-:Y:S01]  /*7500*/  UMOV UR4, 0x400 ;  /* 0x0000040000047882 */ /* 0x000fe20000000000 */
[----:B------:R-:W-:Y:S01]  /*7510*/  MOV R0, RZ ;  /* 0x000000ff00007202 */ /* 0x000fe20000000f00 */
[----:B-1----:R-:W-:-:S03]  /*7520*/  ULEA UR4, UR37, UR4, 0x18 ;  /* 0x0000000425047291 */ /* 0x002fc6000f8ec03f */
[----:B------:R-:W-:-:S06]  /*7530*/  SHF.L.U32 R0, R0, 0x1f, RZ ;  /* 0x0000001f00007819 */ /* 0x000fcc00000006ff */
[----:B------:R-:W1:Y:S02]  /*7540*/  SYNCS.PHASECHK.TRANS64.TRYWAIT P0, [UR4+0x88], R0 ;  /* 0x00008800ff0075a7 */ /* 0x000e640008000144 */
[----:B-1----:R-:W-:Y:S05]  /*7550*/  @!P0 BRA `(.L_x_144) ;  /* 0x00000028009c8947 */ /* 0x002fea0003800000 */
.L_x_143:
[----:B------:R-:W-:Y:S01]  /*7560*/  PRMT R8, RZ, 0x7610, R8 ;  /* 0x00007610ff087816 */ /* 0x000fe20000000008 */
[----:B------:R-:W-:Y:S06]  /*7570*/  @P2 BRA `(.L_x_145) ;  /* 0x0000000000242947 */ /* 0x000fec0003800000 */
[----:B------:R-:W-:Y:S02]  /*7580*/  ULDC.64 UR4, c[0x0][0x588] ;  /* 0x0001620000047ab9 */ /* 0x000fe40000000a00 */
[----:B------:R-:W-:-:S04]  /*7590*/  ISETP.NE.U32.AND P0, PT, RZ, UR4, PT ;  /* 0x00000004ff007c0c */ /* 0x000fc8000bf05070 */
[----:B------:R-:W-:-:S13]  /*75a0*/  ISETP.NE.AND.EX P0, PT, RZ, UR5, PT, P0 ;  /* 0x00000005ff007c0c */ /* 0x000fda000bf05300 */
[----:B------:R-:W-:Y:S05]  /*75b0*/  @!P0 BRA `(.L_x_146) ;  /* 0x00000000000c8947 */ /* 0x000fea0003800000 */
[----:B------:R3:W5:Y:S01]  /*75c0*/  LDG.E R12, desc[UR42][R4.64] ;  /* 0x0000002a040c7981 */ /* 0x000762000c1e1900 */
[----:B------:R-:W-:Y:S01]  /*75d0*/  IMAD.MOV.U32 R8, RZ, RZ, 0x1 ;  /* 0x00000001ff087424 */ /* 0x000fe200078e00ff */
[----:B------:R-:W-:Y:S06]  /*75e0*/  BRA `(.L_x_145) ;  /* 0x0000000000087947 */ /* 0x000fec0003800000 */
.L_x_146:
[----:B------:R-:W2:Y:S01]  /*75f0*/  LDC R12, c[0x0][0x580] ;  /* 0x00016000ff0c7b82 */ /* 0x000ea20000000800 */
[----:B------:R-:W-:-:S07]  /*7600*/  IMAD.MOV.U32 R8, RZ, RZ, 0x1 ;  /* 0x00000001ff087424 */ /* 0x000fce00078e00ff */
.L_x_145:
[----:B------:R-:W-:Y:S05]  /*7610*/  @!P1 BRA `(.L_x_147) ;  /* 0x0000001400389947 */ /* 0x000fea0003800000 */
[----:B-1----:R-:W1:Y:S01]  /*7620*/  LDC R3, c[0x0][0x8a8] ;  /* 0x00022a00ff037b82 */ /* 0x002e620000000800 */
[----:B------:R-:W-:Y:S01]  /*7630*/  MOV R0, 0xffffffff ;  /* 0xffffffff00007802 */ /* 0x000fe20000000f00 */
[----:B------:R-:W-:Y:S01]  /*7640*/  ULDC UR4, c[0x0][0x900] ;  /* 0x0002400000047ab9 */ /* 0x000fe20000000800 */
[----:B------:R-:W-:Y:S01]  /*7650*/  LOP3.LUT R9, R19, 0x2, RZ, 0xfc, !PT ;  /* 0x0000000213097812 */ /* 0x000fe200078efcff */
[----:B------:R-:W-:Y:S02]  /*7660*/  USHF.L.U32 UR21, UR38, UR4, URZ ;  /* 0x0000000426157299 */ /* 0x000fe4000800063f */
[----:B------:R-:W-:Y:S01]  /*7670*/  SHF.L.U32 R0, R0, UR4, RZ ;  /* 0x0000000400007c19 */ /* 0x000fe200080006ff */
[----:B------:R-:W-:Y:S01]  /*7680*/  ULDC.64 UR22, c[0x0][0x198] ;  /* 0x0000660000167ab9 */ /* 0x000fe20000000a00 */
[----:B------:R-:W-:Y:S01]  /*7690*/  ULDC.64 UR4, c[0x0][0x588] ;  /* 0x0001620000047ab9 */ /* 0x000fe20000000a00 */
[----:B------:R-:W-:Y:S01]  /*76a0*/  ULDC.64 UR6, c[0x0][0x8f8] ;  /* 0x00023e0000067ab9 */ /* 0x000fe20000000a00 */
[----:B------:R-:W-:Y:S01]  /*76b0*/  LOP3.LUT R0, RZ, R0, RZ, 0x33, !PT ;  /* 0x00000000ff007212 */ /* 0x000fe200078e33ff */
[----:B------:R-:W-:Y:S01]  /*76c0*/  ULDC.64 UR14, c[0x0][0x590] ;  /* 0x00016400000e7ab9 */ /* 0x000fe20000000a00 */
[----:B-1----:R-:W-:-:S07]  /*76d0*/  VIADD R3, R3, 0xffffffff ;  /* 0xffffffff03037836 */ /* 0x002fce0000000000 */
.L_x_203:
[----:B------:R-:W-:Y:S02]  /*76e0*/  ISETP.NE.U32.AND P0, PT, RZ, UR14, PT ;  /* 0x0000000eff007c0c */ /* 0x000fe4000bf05070 */
[----:B------:R-:W-:Y:S02]  /*76f0*/  R2UR UR19, R21 ;  /* 0x00000000151372ca */ /* 0x000fe400000e0000 */
[----:B------:R-:W-:Y:S02]  /*7700*/  R2UR UR18, R20 ;  /* 0x00000000141272ca */ /* 0x000fe400000e0000 */
[----:B------:R-:W-:-:S09]  /*7710*/  ISETP.NE.AND.EX P0, PT, RZ, UR15, PT, P0 ;  /* 0x0000000fff007c0c */ /* 0x000fd2000bf05300 */
[----:B------:R-:W-:Y:S02]  /*7720*/  USHF.L.U32 UR19, UR19, 0x8, URZ ;  /* 0x0000000813137899 */ /* 0x000fe4000800063f */
[----:B------:R-:W-:Y:S02]  /*7730*/  USHF.L.U32 UR18, UR18, 0x7, URZ ;  /* 0x0000000712127899 */ /* 0x000fe4000800063f */
[----:B--2-4-:R-:W-:Y:S10]  /*7740*/  @!P0 BRA `(.L_x_148) ;  /* 0x00000000002c8947 */ /* 0x014ff40003800000 */
[----:B------:R-:W-:-:S04]  /*7750*/  ISETP.NE.U32.AND P1, PT, RZ, UR4, PT ;  /* 0x00000004ff007c0c */ /* 0x000fc8000bf25070 */
[----:B------:R-:W-:-:S13]  /*7760*/  ISETP.NE.AND.EX P1, PT, RZ, UR5, PT, P1 ;  /* 0x00000005ff007c0c */ /* 0x000fda000bf25310 */
[----:B------:R-:W-:Y:S05]  /*7770*/  @!P1 BRA `(.L_x_149) ;  /* 0x0000000000189947 */ /* 0x000fea0003800000 */
[----:B---3--:R-:W1:Y:S01]  /*7780*/  LDC.64 R4, c[0x0][0x588] ;  /* 0x00016200ff047b82 */ /* 0x008e620000000a00 */
[----:B------:R-:W-:-:S04]  /*7790*/  IMAD R7, R13, UR14, RZ ;  /* 0x0000000e0d077c24 */ /* 0x000fc8000f8e02ff */
[----:B-1----:R-:W-:-:S05]  /*77a0*/  IMAD.WIDE R4, R7, 0x4, R4 ;  /* 0x0000000407047825 */ /* 0x002fca00078e0204 */
[----:B--2--5:R4:W5:Y:S01]  /*77b0*/  LDG.E R12, desc[UR42][R4.64] ;  /* 0x0000002a040c7981 */ /* 0x024962000c1e1900 */
[----:B------:R-:W-:Y:S01]  /*77c0*/  IMAD.MOV.U32 R8, RZ, RZ, 0x1 ;  /* 0x00000001ff087424 */ /* 0x000fe200078e00ff */
[----:B------:R-:W-:Y:S06]  /*77d0*/  BRA `(.L_x_148) ;  /* 0x0000000000087947 */ /* 0x000fec0003800000 */
.L_x_149:
[----:B--2--5:R-:W1:Y:S01]  /*77e0*/  LDC R12, c[0x0][0x580] ;  /* 0x00016000ff0c7b82 */ /* 0x024e620000000800 */
[----:B------:R-:W-:-:S07]  /*77f0*/  MOV R8, 0x1 ;  /* 0x0000000100087802 */ /* 0x000fce0000000f00 */
.L_x_148:
[----:B------:R-:W-:Y:S05]  /*7800*/  @!P0 BRA `(.L_x_150) ;  /* 0x00000000001c8947 */ /* 0x000fea0003800000 */
[----:B------:R-:W-:-:S13]  /*7810*/  LOP3.LUT P2, RZ, R8, 0xff, RZ, 0xc0, !PT ;  /* 0x000000ff08ff7812 */ /* 0x000fda000784c0ff */
[----:B---34-:R-:W3:Y:S02]  /*7820*/  @!P2 LDC.64 R4, c[0x0][0x588] ;  /* 0x00016200ff04ab82 */ /* 0x018ee40000000a00 */
[----:B---3--:R-:W-:-:S04]  /*7830*/  @!P2 ISETP.NE.U32.AND P0, PT, R4, RZ, PT ;  /* 0x000000ff0400a20c */ /* 0x008fc80003f05070 */
[----:B------:R-:W-:Y:S02]  /*7840*/  @!P2 ISETP.NE.AND.EX P1, PT, R5, RZ, PT, P0 ;  /* 0x000000ff0500a20c */ /* 0x000fe40003f25300 */
[----:B-12--5:R-:W-:Y:S02]  /*7850*/  @P2 FSETP.EQ.AND P0, PT, R12, RZ, PT ;  /* 0x000000ff0c00220b */ /* 0x026fe40003f02000 */
[----:B------:R-:W-:Y:S01]  /*7860*/  @!P2 PLOP3.LUT P0, PT, P1, PT, PT, 0x8, 0x0 ;  /* 0x000000000000a81c */ /* 0x000fe20000f0e170 */
[----:B------:R-:W-:-:S12]  /*7870*/  BRA `(.L_x_151) ;  /* 0x0000000000047947 */ /* 0x000fd80003800000 */
.L_x_150:
[----:B-12--5:R-:W-:-:S13]  /*7880*/  FSETP.EQ.AND P0, PT, R12, RZ, PT ;  /* 0x000000ff0c00720b */ /* 0x026fda0003f02000 */
.L_x_151:
[----:B------:R-:W-:Y:S02]  /*7890*/  ISETP.NE.AND P2, PT, R9, 0x3, PT ;  /* 0x000000030900780c */ /* 0x000fe40003f45270 */
[----:B------:R-:W-:-:S04]  /*78a0*/  ELECT P1, URZ, PT ;  /* 0x00000000003f782f */ /* 0x000fc80003820000 */
[----:B------:R-:W-:-:S07]  /*78b0*/  PLOP3.LUT P0, PT, P1, P0, PT, 0x20, 0x0 ;  /* 0x000000000000781c */ /* 0x000fce0000f00470 */
[----:B------:R-:W-:Y:S06]  /*78c0*/  @!P2 BRA `(.L_x_152) ;  /* 0x000000000004a947 */ /* 0x000fec0003800000 */
[----:B------:R-:W-:Y:S01]  /*78d0*/  BPT.TRAP 0x1 ;  /* 0x000000040000795c */ /* 0x000fe20000300000 */
.L_x_152:
[----:B------:R-:W1:Y:S01]  /*78e0*/  S2UR UR37, SR_CgaCtaId ;  /* 0x00000000002579c3 */ /* 0x000e620000008800 */
[----:B------:R-:W-:Y:S01]  /*78f0*/  UMOV UR13, 0x400 ;  /* 0x00000400000d7882 */ /* 0x000fe20000000000 */
[----:B---34-:R-:W-:-:S05]  /*7900*/  IMAD.MOV.U32 R4, RZ, RZ, 0x1 ;  /* 0x00000001ff047424 */ /* 0x018fca00078e00ff */
[----:B------:R-:W-:Y:S01]  /*7910*/  SHF.L.U32 R4, R4, 0x1f, RZ ;  /* 0x0000001f04047819 */ /* 0x000fe200000006ff */
[----:B-1----:R-:W-:-:S09]  /*7920*/  ULEA UR13, UR37, UR13, 0x18 ;  /* 0x0000000d250d7291 */ /* 0x002fd2000f8ec03f */
[----:B------:R-:W1:Y:S02]  /*7930*/  SYNCS.PHASECHK.TRANS64.TRYWAIT P1, [UR13+0x60], R4 ;  /* 0x00006004ff0075a7 */ /* 0x000e64000802014d */
[----:B-1----:R-:W-:Y:S05]  /*7940*/  @!P1 BRA `(.L_x_153) ;  /* 0x0000002400b89947 */ /* 0x002fea0003800000 */
.L_x_238:
[----:B------:R-:W-:Y:S04]  /*7950*/  BSSY B0, `(.L_x_154) ;  /* 0x000000e000007945 */ /* 0x000fe80003800000 */
[----:B------:R-:W-:Y:S05]  /*7960*/  @!P0 BRA `(.L_x_155) ;  /* 0x0000000000308947 */ /* 0x000fea0003800000 */
[----:B------:R-:W-:Y:S01]  /*7970*/  R2UR UR20, R13 ;  /* 0x000000000d1472ca */ /* 0x000fe200000e0000 */
[----:B------:R-:W-:Y:S02]  /*7980*/  UIADD3 UR8, UP0, UR22, 0x3f0, URZ ;  /* 0x000003f016087890 */ /* 0x000fe4000ff1e03f */
[----:B------:R-:W-:Y:S02]  /*7990*/  UIADD3 UR16, UR13, 0x200, URZ ;  /* 0x000002000d107890 */ /* 0x000fe4000fffe03f */
[----:B------:R-:W-:Y:S02]  /*79a0*/  UIADD3 UR17, UR13, 0x40, URZ ;  /* 0x000000400d117890 */ /* 0x000fe4000fffe03f */
[----:B------:R-:W-:Y:S01]  /*79b0*/  UIADD3.X UR9, URZ, UR23, URZ, UP0, !UPT ;  /* 0x000000173f097290 */ /* 0x000fe200087fe43f */
[----:B------:R-:W-:Y:S01]  /*79c0*/  UMOV UR10, 0x0 ;  /* 0x00000000000a7882 */ /* 0x000fe20000000000 */
[----:B------:R-:W-:-:S07]  /*79d0*/  UMOV UR11, 0x10000000 ;  /* 0x10000000000b7882 */ /* 0x000fce0000000000 */
[----:B------:R2:W-:Y:S02]  /*79e0*/  UTMALDG.3D [UR16], [UR8], desc[UR10] ;  /* 0x00000a10080075b4 */ /* 0x0005e40008011000 */
[----:B--2---:R-:W-:Y:S05]  /*79f0*/  @!P2 BRA `(.L_x_156) ;  /* 0x000000000004a947 */ /* 0x004fea0003800000 */
[----:B------:R-:W-:Y:S01]  /*7a00*/  BPT.TRAP 0x1 ;  /* 0x000000040000795c */ /* 0x000fe20000300000 */
.L_x_156:
[----:B-1----:R-:W1:Y:S02]  /*7a10*/  LDC R5, c[0x0][0x800] ;  /* 0x00020000ff057b82 */ /* 0x002e640000000800 */
[----:B-1----:R2:W-:Y:S02]  /*7a20*/  SYNCS.ARRIVE.TRANS64.RED.A0TR RZ, [UR13+0x40], R5 ;  /* 0x00004005ffff79a7 */ /* 0x0025e4000830040d */
.L_x_155:
[----:B------:R-:W-:Y:S05]  /*7a30*/  BSYNC B0 ;  /* 0x0000000000007941 */ /* 0x000fea0003800000 */
.L_x_154:
[----:B------:R-:W-:Y:S05]  /*7a40*/  @!P2 BRA `(.L_x_157) ;  /* 0x000000000004a947 */ /* 0x000fea0003800000 */
[----:B------:R-:W-:Y:S01]  /*7a50*/  BPT.TRAP 0x1 ;  /* 0x000000040000795c */ /* 0x000fe20000300000 */
.L_x_157:
[----:B------:R-:W-:-:S04]  /*7a60*/  UIADD3 UR33, UR13, 0x40, URZ ;  /* 0x000000400d217890 */ /* 0x000fc8000fffe03f */
[----:B------:R-:W-:-:S09]  /*7a70*/  UPRMT UR16, UR37, 0x654, UR33 ;  /* 0x0000065425107896 */ /* 0x000fd20008000021 */
[----:B------:R-:W-:Y:S01]  /*7a80*/  SYNCS.ARRIVE.TRANS64.RED.A1T0 RZ, [UR16], RZ ;  /* 0x000000ffffff79a7 */ /* 0x000fe20008100410 */
[----:B------:R-:W-:Y:S05]  /*7a90*/  @!P2 BRA `(.L_x_158) ;  /* 0x000000000004a947 */ /* 0x000fea0003800000 */
[----:B------:R-:W-:Y:S01]  /*7aa0*/  BPT.TRAP 0x1 ;  /* 0x000000040000795c */ /* 0x000fe20000300000 */
.L_x_158:
[----:B------:R-:W3:Y:S02]  /*7ab0*/  SYNCS.PHASECHK.TRANS64.TRYWAIT P1, [UR13+0x68], R4 ;  /* 0x00006804ff0075a7 */ /* 0x000ee4000802014d */
[----:B---3--:R-:W-:Y:S05]  /*7ac0*/  @!P1 BRA `(.L_x_159) ;  /* 0x0000002400709947 */ /* 0x008fea0003800000 */
.L_x_239:
[----:B------:R-:W-:Y:S04]  /*7ad0*/  BSSY B0, `(.L_x_160) ;  /* 0x0000010000007945 */ /* 0x000fe80003800000 */
[----:B------:R-:W-:Y:S05]  /*7ae0*/  @!P0 BRA `(.L_x_161) ;  /* 0x0000000000388947 */ /* 0x000fea0003800000 */
[----:B------:R-:W-:Y:S01]  /*7af0*/  UIADD3 UR24, UP0, UR22, 0x3f0, URZ ;  /* 0x000003f016187890 */ /* 0x000fe2000ff1e03f */
[----:B------:R-:W-:Y:S01]  /*7b00*/  R2UR UR12, R13 ;  /* 0x000000000d0c72ca */ /* 0x000fe200000e0000 */
[----:B------:R-:W-:Y:S02]  /*7b10*/  UIADD3 UR11, UR19, 0x80, URZ ;  /* 0x00000080130b7890 */ /* 0x000fe4000fffe03f */
[----:B------:R-:W-:Y:S02]  /*7b20*/  UIADD3 UR8, UR13, 0x2200, URZ ;  /* 0x000022000d087890 */ /* 0x000fe4000fffe03f */
[----:B------:R-:W-:Y:S02]  /*7b30*/  UIADD3 UR9, UR13, 0x48, URZ ;  /* 0x000000480d097890 */ /* 0x000fe4000fffe03f */
[----:B------:R-:W-:Y:S01]  /*7b40*/  UIADD3.X UR25, URZ, UR23, URZ, UP0, !UPT ;  /* 0x000000173f197290 */ /* 0x000fe200087fe43f */
[----:B------:R-:W-:Y:S01]  /*7b50*/  UMOV UR26, 0x0 ;  /* 0x00000000001a7882 */ /* 0x000fe20000000000 */
[----:B------:R-:W-:Y:S01]  /*7b60*/  UMOV UR27, 0x10000000 ;  /* 0x10000000001b7882 */ /* 0x000fe20000000000 */
[----:B------:R-:W-:-:S06]  /*7b70*/  UMOV UR10, UR18 ;  /* 0x00000012000a7c82 */ /* 0x000fcc0008000000 */
[----:B------:R3:W-:Y:S02]  /*7b80*/  UTMALDG.3D [UR8], [UR24], desc[UR26] ;  /* 0x00001a08180075b4 */ /* 0x0007e40008011000 */
[----:B---3--:R-:W-:Y:S05]  /*7b90*/  @!P2 BRA `(.L_x_162) ;  /* 0x000000000004a947 */ /* 0x008fea0003800000 */
[----:B------:R-:W-:Y:S01]  /*7ba0*/  BPT.TRAP 0x1 ;  /* 0x000000040000795c */ /* 0x000fe20000300000 */
.L_x_162:
[----:B-12---:R-:W1:Y:S02]  /*7bb0*/  LDC R5, c[0x0][0x800] ;  /* 0x00020000ff057b82 */ /* 0x006e640000000800 */
[----:B-1----:R3:W-:Y:S02]  /*7bc0*/  SYNCS.ARRIVE.TRANS64.RED.A0TR RZ, [UR13+0x48], R5 ;  /* 0x00004805ffff79a7 */ /* 0x0027e4000830040d */
.L_x_161:
[----:B------:R-:W-:Y:S05]  /*7bd0*/  BSYNC B0 ;  /* 0x0000000000007941 */ /* 0x000fea0003800000 */
.L_x_160:
[----:B------:R-:W-:Y:S05]  /*7be0*/  @!P2 BRA `(.L_x_163) ;  /* 0x000000000004a947 */ /* 0x000fea0003800000 */
[----:B------:R-:W-:Y:S01]  /*7bf0*/  BPT.TRAP 0x1 ;  /* 0x000000040000795c */ /* 0x000fe20000300000 */
.L_x_163:
[----:B------:R-:W-:Y:S02]  /*7c00*/  UIADD3 UR25, UR13, 0x48, URZ ;  /* 0x000000480d197890 */ /* 0x000fe4000fffe03f */
[----:B------:R-:W-:Y:S02]  /*7c10*/  UIADD3 UR10, UR18, 0x20, URZ ;  /* 0x00000020120a7890 */ /* 0x000fe4000fffe03f */
[----:B------:R-:W-:-:S09]  /*7c20*/  UPRMT UR20, UR37, 0x654, UR25 ;  /* 0x0000065425147896 */ /* 0x000fd20008000019 */
[----:B------:R-:W-:Y:S01]  /*7c30*/  SYNCS.ARRIVE.TRANS64.RED.A1T0 RZ, [UR20], RZ ;  /* 0x000000ffffff79a7 */ /* 0x000fe20008100414 */
[----:B------:R-:W-:Y:S05]  /*7c40*/  @!P2 BRA `(.L_x_164) ;  /* 0x000000000004a947 */ /* 0x000fea0003800000 */
[----:B------:R-:W-:Y:S01]  /*7c50*/  BPT.TRAP 0x1 ;  /* 0x000000040000795c */ /* 0x000fe20000300000 */
.L_x_164:
[----:B------:R-:W4:Y:S02]  /*7c60*/  SYNCS.PHASECHK.TRANS64.TRYWAIT P1, [UR13+0x70], R4 ;  /* 0x00007004ff0075a7 */ /* 0x000f24000802014d */
[----:B----4-:R-:W-:Y:S05]  /*7c70*/  @!P1 BRA `(.L_x_165) ;  /* 0x00000024001c9947 */ /* 0x010fea0003800000 */
.L_x_240:
        /* <DEDUP_REMOVED lines=8> */
[----:B------:R-:W-:Y:S01]  /*7d00*/  UMOV UR29, 0x10000000 ;  /* 0x10000000001d7882 */ /* 0x000fe20000000000 */
[----:B------:R-:W-:-:S06]  /*7d10*/  UMOV UR11, UR19 ;  /* 0x00000013000b7c82 */ /* 0x000fcc0008000000 */
[----:B------:R4:W-:Y:S02]  /*7d20*/  UTMALDG.3D [UR8], [UR26], desc[UR28] ;  /* 0x00001c081a0075b4 */ /* 0x0009e40008011000 */
[----:B----4-:R-:W-:Y:S05]  /*7d30*/  @!P2 BRA `(.L_x_168) ;  /* 0x000000000004a947 */ /* 0x010fea0003800000 */
[----:B------:R-:W-:Y:S01]  /*7d40*/  BPT.TRAP 0x1 ;  /* 0x000000040000795c */ /* 0x000fe20000300000 */
.L_x_168:
[----:B-123--:R-:W1:Y:S02]  /*7d50*/  LDC R5, c[0x0][0x800] ;  /* 0x00020000ff057b82 */ /* 0x00ee640000000800 */
[----:B-1----:R4:W-:Y:S02]  /*7d60*/  SYNCS.ARRIVE.TRANS64.RED.A0TR RZ, [UR13+0x50], R5 ;  /* 0x00005005ffff79a7 */ /* 0x0029e4000830040d */
.L_x_167:
[----:B------:R-:W-:Y:S05]  /*7d70*/  BSYNC B0 ;  /* 0x0000000000007941 */ /* 0x000fea0003800000 */
.L_x_166:
[----:B------:R-:W-:Y:S05]  /*7d80*/  @!P2 BRA `(.L_x_169) ;  /* 0x000000000004a947 */ /* 0x000fea0003800000 */
[----:B------:R-:W-:Y:S01]  /*7d90*/  BPT.TRAP 0x1 ;  /* 0x000000040000795c */ /* 0x000fe20000300000 */
.L_x_169:
[----:B------:R-:W-:-:S04]  /*7da0*/  UIADD3 UR17, UR13, 0x50, URZ ;  /* 0x000000500d117890 */ /* 0x000fc8000fffe03f */
[----:B------:R-:W-:-:S09]  /*7db0*/  UPRMT UR29, UR37, 0x654, UR17 ;  /* 0x00000654251d7896 */ /* 0x000fd20008000011 */
[----:B------:R-:W-:Y:S01]  /*7dc0*/  SYNCS.ARRIVE.TRANS64.RED.A1T0 RZ, [UR29], RZ ;  /* 0x000000ffffff79a7 */ /* 0x000fe2000810041d */
[----:B------:R-:W-:Y:S05]  /*7dd0*/  @!P2 BRA `(.L_x_170) ;  /* 0x000000000004a947 */ /* 0x000fea0003800000 */
[----:B------:R-:W-:Y:S01]  /*7de0*/  BPT.TRAP 0x1 ;  /* 0x000000040000795c */ /* 0x000fe20000300000 */
.L_x_170:
[----:B------:R-:W5:Y:S02]  /*7df0*/  SYNCS.PHASECHK.TRANS64.TRYWAIT P1, [UR13+0x78], R4 ;  /* 0x00007804ff0075a7 */ /* 0x000f64000802014d */
[----:B-----5:R-:W-:Y:S05]  /*7e00*/  @!P1 BRA `(.L_x_171) ;  /* 0x0000002000d09947 */ /* 0x020fea0003800000 */
.L_x_241:
        /* <DEDUP_REMOVED lines=9> */
[----:B------:R-:W-:-:S07]  /*7ea0*/  UMOV UR31, 0x10000000 ;  /* 0x10000000001f7882 */ /* 0x000fce0000000000 */
[----:B------:R1:W-:Y:S02]  /*7eb0*/  UTMALDG.3D [UR8], [UR26], desc[UR30] ;  /* 0x00001e081a0075b4 */ /* 0x0003e40008011000 */
[----:B-1----:R-:W-:Y:S05]  /*7ec0*/  @!P2 BRA `(.L_x_174) ;  /* 0x000000000004a947 */ /* 0x002fea0003800000 */
[----:B------:R-:W-:Y:S01]  /*7ed0*/  BPT.TRAP 0x1 ;  /* 0x000000040000795c */ /* 0x000fe20000300000 */
.L_x_174:
[----:B------:R-:W1:Y:S02]  /*7ee0*/  LDC R4, c[0x0][0x800] ;  /* 0x00020000ff047b82 */ /* 0x000e640000000800 */
[----:B-1----:R1:W-:Y:S02]  /*7ef0*/  SYNCS.ARRIVE.TRANS64.RED.A0TR RZ, [UR13+0x58], R4 ;  /* 0x00005804ffff79a7 */ /* 0x0023e4000830040d */
.L_x_173:
[----:B------:R-:W-:Y:S05]  /*7f00*/  BSYNC B0 ;  /* 0x0000000000007941 */ /* 0x000fea0003800000 */
.L_x_172:
[----:B------:R-:W-:Y:S05]  /*7f10*/  @!P2 BRA `(.L_x_175) ;  /* 0x000000000004a947 */ /* 0x000fea0003800000 */
[----:B------:R-:W-:Y:S01]  /*7f20*/  BPT.TRAP 0x1 ;  /* 0x000000040000795c */ /* 0x000fe20000300000 */
.L_x_175:
[----:B------:R-:W-:Y:S02]  /*7f30*/  UIADD3 UR9, UR13, 0x58, URZ ;  /* 0x000000580d097890 */ /* 0x000fe4000fffe03f */
[----:B------:R-:W-:Y:S02]  /*7f40*/  UIADD3 UR34, UR18, 0x40, URZ ;  /* 0x0000004012227890 */ /* 0x000fe4000fffe03f */
[----:B------:R-:W-:-:S09]  /*7f50*/  UPRMT UR30, UR37, 0x654, UR9 ;  /* 0x00000654251e7896 */ /* 0x000fd20008000009 */
[----:B------:R-:W-:Y:S01]  /*7f60*/  SYNCS.ARRIVE.TRANS64.RED.A1T0 RZ, [UR30], RZ ;  /* 0x000000ffffff79a7 */ /* 0x000fe2000810041e */
[----:B------:R-:W-:Y:S05]  /*7f70*/  @!P2 BRA `(.L_x_176) ;  /* 0x000000000004a947 */ /* 0x000fea0003800000 */
[----:B------:R-:W-:Y:S01]  /*7f80*/  BPT.TRAP 0x1 ;  /* 0x000000040000795c */ /* 0x000fe20000300000 */
.L_x_176:
[----:B-1----:R-:W-:-:S04]  /*7f90*/  SHF.L.U32 R4, RZ, 0x1f, RZ ;  /* 0x0000001fff047819 */ /* 0x002fc800000006ff */
[----:B------:R-:W1:Y:S02]  /*7fa0*/  SYNCS.PHASECHK.TRANS64.TRYWAIT P1, [UR13+0x60], R4 ;  /* 0x00006004ff0075a7 */ /* 0x000e64000802014d */
[----:B-1----:R-:W-:Y:S05]  /*7fb0*/  @!P1 BRA `(.L_x_177) ;  /* 0x00000020007c9947 */ /* 0x002fea0003800000 */
.L_x_242:
[----:B------:R-:W-:Y:S04]  /*7fc0*/  BSSY B0, `(.L_x_178) ;  /* 0x000000e000007945 */ /* 0x000fe80003800000 */
[----:B------:R-:W-:Y:S05]  /*7fd0*/  @!P0 BRA `(.L_x_179) ;  /* 0x0000000000308947 */ /* 0x000fea0003800000 */
[----:B------:R-:W-:Y:S01]  /*7fe0*/  R2UR UR36, R13 ;  /* 0x000000000d2472ca */ /* 0x000fe200000e0000 */
[----:B------:R-:W-:Y:S02]  /*7ff0*/  UIADD3 UR10, UP0, UR22, 0x3f0, URZ ;  /* 0x000003f0160a7890 */ /* 0x000fe4000ff1e03f */
[----:B------:R-:W-:Y:S02]  /*8000*/  UIADD3 UR32, UR13, 0x200, URZ ;  /* 0x000002000d207890 */ /* 0x000fe4000fffe03f */
[----:B------:R-:W-:Y:S01]  /*8010*/  UIADD3.X UR11, URZ, UR23, URZ, UP0, !UPT ;  /* 0x000000173f0b7290 */ /* 0x000fe200087fe43f */
[----:B------:R-:W-:Y:S01]  /*8020*/  UMOV UR26, 0x0 ;  /* 0x00000000001a7882 */ /* 0x000fe20000000000 */
[----:B------:R-:W-:Y:S01]  /*8030*/  UMOV UR27, 0x10000000 ;  /* 0x10000000001b7882 */ /* 0x000fe20000000000 */
[----:B------:R-:W-:-:S06]  /*8040*/  UMOV UR35, UR19 ;  /* 0x0000001300237c82 */ /* 0x000fcc0008000000 */
[----:B------:R1:W-:Y:S02]  /*8050*/  UTMALDG.3D [UR32], [UR10], desc[UR26] ;  /* 0x00001a200a0075b4 */ /* 0x0003e40008011000 */
[----:B-1----:R-:W-:Y:S05]  /*8060*/  @!P2 BRA `(.L_x_180) ;  /* 0x000000000004a947 */ /* 0x002fea0003800000 */
[----:B------:R-:W-:Y:S01]  /*8070*/  BPT.TRAP 0x1 ;  /* 0x000000040000795c */ /* 0x000fe20000300000 */
.L_x_180:
[----:B--234-:R-:W1:Y:S02]  /*8080*/  LDC R5, c[0x0][0x800] ;  /* 0x00020000ff057b82 */ /* 0x01ce640000000800 */
[----:B-1----:R1:W-:Y:S02]  /*8090*/  SYNCS.ARRIVE.TRANS64.RED.A0TR RZ, [UR13+0x40], R5 ;  /* 0x00004005ffff79a7 */ /* 0x0023e4000830040d */
.L_x_179:
[----:B------:R-:W-:Y:S05]  /*80a0*/  BSYNC B0 ;  /* 0x0000000000007941 */ /* 0x000fea0003800000 */
.L_x_178:
[----:B------:R-:W-:Y:S05]  /*80b0*/  @!P2 BRA `(.L_x_181) ;  /* 0x000000000004a947 */ /* 0x000fea0003800000 */
[----:B------:R-:W-:Y:S01]  /*80c0*/  BPT.TRAP 0x1 ;  /* 0x000000040000795c */ /* 0x000fe20000300000 */
.L_x_181:
[----:B------:R-:W-:Y:S01]  /*80d0*/  SYNCS.ARRIVE.TRANS64.RED.A1T0 RZ, [UR16], RZ ;  /* 0x000000ffffff79a7 */ /* 0x000fe20008100410 */
[----:B------:R-:W-:Y:S05]  /*80e0*/  @!P2 BRA `(.L_x_182) ;  /* 0x000000000004a947 */ /* 0x000fea0003800000 */
[----:B------:R-:W-:Y:S01]  /*80f0*/  BPT.TRAP 0x1 ;  /* 0x000000040000795c */ /* 0x000fe20000300000 */
.L_x_182:
[----:B------:R-:W5:Y:S02]  /*8100*/  SYNCS.PHASECHK.TRANS64.TRYWAIT P1, [UR13+0x68], R4 ;  /* 0x00006804ff0075a7 */ /* 0x000f64000802014d */
[----:B-----5:R-:W-:Y:S05]  /*8110*/  @!P1 BRA `(.L_x_183) ;  /* 0x00000020003c9947 */ /* 0x020fea0003800000 */
.L_x_243:
        /* <DEDUP_REMOVED lines=13> */
.L_x_186:
[----:B--234-:R-:W1:Y:S02]  /*81f0*/  LDC R5, c[0x0][0x800] ;  /* 0x00020000ff057b82 */ /* 0x01ce640000000800 */
[----:B-1----:R1:W-:Y:S02]  /*8200*/  SYNCS.ARRIVE.TRANS64.RED.A0TR RZ, [UR13+0x48], R5 ;  /* 0x00004805ffff79a7 */ /* 0x0023e4000830040d */
.L_x_185:
[----:B------:R-:W-:Y:S05]  /*8210*/  BSYNC B0 ;  /* 0x0000000000007941 */ /* 0x000fea0003800000 */
.L_x_184:
[----:B------:R-:W-:Y:S05]  /*8220*/  @!P2 BRA `(.L_x_187) ;  /* 0x000000000004a947 */ /* 0x000fea0003800000 */
[----:B------:R-:W-:Y:S01]  /*8230*/  BPT.TRAP 0x1 ;  /* 0x000000040000795c */ /* 0x000fe20000300000 */
.L_x_187:
[----:B------:R-:W-:Y:S01]  /*8240*/  SYNCS.ARRIVE.TRANS64.RED.A1T0 RZ, [UR20], RZ ;  /* 0x000000ffffff79a7 */ /* 0x000fe20008100414 */
[----:B------:R-:W-:Y:S01]  /*8250*/  UIADD3 UR18, UR18, 0x60, URZ ;  /* 0x0000006012127890 */ /* 0x000fe2000fffe03f */
[----:B------:R-:W-:Y:S11]  /*8260*/  @!P2 BRA `(.L_x_188) ;  /* 0x000000000004a947 */ /* 0x000ff60003800000 */
[----:B------:R-:W-:Y:S01]  /*8270*/  BPT.TRAP 0x1 ;  /* 0x000000040000795c */ /* 0x000fe20000300000 */
.L_x_188:
[----:B------:R-:W5:Y:S02]  /*8280*/  SYNCS.PHASECHK.TRANS64.TRYWAIT P1, [UR13+0x70], R4 ;  /* 0x00007004ff0075a7 */ /* 0x000f64000802014d */
[----:B-----5:R-:W-:Y:S05]  /*8290*/  @!P1 BRA `(.L_x_189) ;  /* 0x0000001c00f49947 */ /* 0x020fea0003800000 */
.L_x_244:
[----:B------:R-:W-:Y:S04]  /*82a0*/  BSSY B0, `(.L_x_190) ;  /* 0x000000d000007945 */ /* 0x000fe80003800000 */
[----:B------:R-:W-:Y:S05]  /*82b0*/  @!P0 BRA `(.L_x_191) ;  /* 0x00000000002c8947 */ /* 0x000fea0003800000 */
[----:B------:R-:W-:Y:S01]  /*82c0*/  R2UR UR20, R13 ;  /* 0x000000000d1472ca */ /* 0x000fe200000e0000 */
[----:B------:R-:W-:Y:S02]  /*82d0*/  UIADD3 UR10, UP0, UR22, 0x3f0, URZ ;  /* 0x000003f0160a7890 */ /* 0x000fe4000ff1e03f */
[----:B------:R-:W-:Y:S02]  /*82e0*/  UIADD3 UR16, UR13, 0x4200, URZ ;  /* 0x000042000d107890 */ /* 0x000fe4000fffe03f */
[----:B------:R-:W-:Y:S01]  /*82f0*/  UIADD3.X UR11, URZ, UR23, URZ, UP0, !UPT ;  /* 0x000000173f0b7290 */ /* 0x000fe200087fe43f */
[----:B------:R-:W-:Y:S01]  /*8300*/  UMOV UR24, 0x0 ;  /* 0x0000000000187882 */ /* 0x000fe20000000000 */
[----:B------:R-:W-:-:S07]  /*8310*/  UMOV UR25, 0x10000000 ;  /* 0x1000000000197882 */ /* 0x000fce0000000000 */
[----:B------:R1:W-:Y:S02]  /*8320*/  UTMALDG.3D [UR16], [UR10], desc[UR24] ;  /* 0x000018100a0075b4 */ /* 0x0003e40008011000 */
[----:B-1----:R-:W-:Y:S05]  /*8330*/  @!P2 BRA `(.L_x_192) ;  /* 0x000000000004a947 */ /* 0x002fea0003800000 */
[----:B------:R-:W-:Y:S01]  /*8340*/  BPT.TRAP 0x1 ;  /* 0x000000040000795c */ /* 0x000fe20000300000 */
.L_x_192:
[----:B--234-:R-:W1:Y:S02]  /*8350*/  LDC R5, c[0x0][0x800] ;  /* 0x00020000ff057b82 */ /* 0x01ce640000000800 */
[----:B-1----:R1:W-:Y:S02]  /*8360*/  SYNCS.ARRIVE.TRANS64.RED.A0TR RZ, [UR13+0x50], R5 ;  /* 0x00005005ffff79a7 */ /* 0x0023e4000830040d */
.L_x_191:
[----:B------:R-:W-:Y:S05]  /*8370*/  BSYNC B0 ;  /* 0x0000000000007941 */ /* 0x000fea0003800000 */
.L_x_190:
[----:B------:R-:W-:Y:S05]  /*8380*/  @!P2 BRA `(.L_x_193) ;  /* 0x000000000004a947 */ /* 0x000fea0003800000 */
[----:B------:R-:W-:Y:S01]  /*8390*/  BPT.TRAP 0x1 ;  /* 0x000000040000795c */ /* 0x000fe20000300000 */
.L_x_193:
[----:B------:R-:W-:Y:S01]  /*83a0*/  SYNCS.ARRIVE.TRANS64.RED.A1T0 RZ, [UR29], RZ ;  /* 0x000000ffffff79a7 */ /* 0x000fe2000810041d */
[----:B------:R-:W-:Y:S05]  /*83b0*/  @!P2 BRA `(.L_x_194) ;  /* 0x000000000004a947 */ /* 0x000fea0003800000 */
[----:B------:R-:W-:Y:S01]  /*83c0*/  BPT.TRAP 0x1 ;  /* 0x000000040000795c */ /* 0x000fe20000300000 */
.L_x_194:
[----:B------:R-:W5:Y:S02]  /*83d0*/  SYNCS.PHASECHK.TRANS64.TRYWAIT P1, [UR13+0x78], R4 ;  /* 0x00007804ff0075a7 */ /* 0x000f64000802014d */
[----:B-----5:R-:W-:Y:S05]  /*83e0*/  @!P1 BRA `(.L_x_195) ;  /* 0x0000001c00b89947 */ /* 0x020fea0003800000 */
.L_x_245:
        /* <DEDUP_REMOVED lines=13> */
.L_x_198:
[----:B------:R-:W1:Y:S02]  /*84c0*/  LDC R4, c[0x0][0x800] ;  /* 0x00020000ff047b82 */ /* 0x000e640000000800 */
[----:B-1----:R1:W-:Y:S02]  /*84d0*/  SYNCS.ARRIVE.TRANS64.RED.A0TR RZ, [UR13+0x58], R4 ;  /* 0x00005804ffff79a7 */ /* 0x0023e4000830040d */
.L_x_197:
[----:B------:R-:W-:Y:S05]  /*84e0*/  BSYNC B0 ;  /* 0x0000000000007941 */ /* 0x000fea0003800000 */
.L_x_196:
[----:B------:R-:W-:Y:S05]  /*84f0*/  @!P2 BRA `(.L_x_199) ;  /* 0x000000000004a947 */ /* 0x000fea0003800000 */
[----:B------:R-:W-:Y:S01]  /*8500*/  BPT.TRAP 0x1 ;  /* 0x000000040000795c */ /* 0x000fe20000300000 */
.L_x_199:
[----:B------:R-:W-:Y:S01]  /*8510*/  IADD3 R16, P0, R16, UR40, RZ ;  /* 0x0000002810107c10 */ /* 0x000fe2000ff1e0ff */
[----:B------:R-:W-:Y:S01]  /*8520*/  SYNCS.ARRIVE.TRANS64.RED.A1T0 RZ, [UR30], RZ ;  /* 0x000000ffffff79a7 */ /* 0x000fe2000810041e */
[----:B-1----:R-:W-:Y:S01]  /*8530*/  PRMT R4, RZ, 0x7610, R4 ;  /* 0x00007610ff047816 */ /* 0x002fe20000000004 */
[----:B------:R-:W-:Y:S01]  /*8540*/  IMAD.MOV.U32 R21, RZ, RZ, -0x1 ;  /* 0xffffffffff157424 */ /* 0x000fe200078e00ff */
[----:B------:R-:W-:Y:S01]  /*8550*/  IADD3.X R17, R17, UR39, RZ, P0, !PT ;  /* 0x0000002711117c10 */ /* 0x000fe200087fe4ff */
[----:B------:R-:W-:Y:S01]  /*8560*/  IMAD.MOV.U32 R13, RZ, RZ, -0x1 ;  /* 0xffffffffff0d7424 */ /* 0x000fe200078e00ff */
[----:B------:R-:W-:Y:S02]  /*8570*/  ISETP.GE.U32.AND P0, PT, R16, UR6, PT ;  /* 0x0000000610007c0c */ /* 0x000fe4000bf06070 */
[----:B------:R-:W-:Y:S02]  /*8580*/  MOV R20, 0xffffffff ;  /* 0xffffffff00147802 */ /* 0x000fe40000000f00 */
[----:B------:R-:W-:-:S13]  /*8590*/  ISETP.GE.U32.AND.EX P0, PT, R17, UR7, PT, P0 ;  /* 0x0000000711007c0c */ /* 0x000fda000bf06100 */
[----:B------:R-:W-:Y:S05]  /*85a0*/  @P0 BRA `(.L_x_200) ;  /* 0x00000004004c0947 */ /* 0x000fea0003800000 */
[----:B------:R-:W1:Y:S01]  /*85b0*/  S2R R25, SR_CTAID.X ;  /* 0x0000000000197919 */ /* 0x000e620000002500 */
[----:B------:R-:W5:Y:S01]  /*85c0*/  LDC.64 R14, c[0x0][0x8d0] ;  /* 0x00023400ff0e7b82 */ /* 0x000f620000000a00 */
[----:B------:R-:W-:Y:S01]  /*85d0*/  ULDC UR8, c[0x0][0x150] ;  /* 0x0000540000087ab9 */ /* 0x000fe20000000800 */
[----:B--234-:R-:W-:Y:S01]  /*85e0*/  MOV R5, R17 ;  /* 0x0000001100057202 */ /* 0x01cfe20000000f00 */
[----:B------:R-:W2:Y:S05]  /*85f0*/  S2R R20, SR_CTAID.Y ;  /* 0x0000000000147919 */ /* 0x000eaa0000002600 */
[----:B------:R-:W3:Y:S08]  /*8600*/  LDC R18, c[0x0][0x144] ;  /* 0x00005100ff127b82 */ /* 0x000ef00000000800 */
[----:B------:R-:W4:Y:S08]  /*8610*/  LDC R21, c[0x0][0x148] ;  /* 0x00005200ff157b82 */ /* 0x000f300000000800 */
[----:B------:R-:W3:Y:S01]  /*8620*/  LDC R23, c[0x0][0x8d8] ;  /* 0x00023600ff177b82 */ /* 0x000ee20000000800 */
[----:B-----5:R-:W-:-:S04]  /*8630*/  ISETP.NE.U32.AND P0, PT, R14, RZ, PT ;  /* 0x000000ff0e00720c */ /* 0x020fc80003f05070 */
[----:B------:R-:W-:Y:S02]  /*8640*/  ISETP.NE.AND.EX P0, PT, R15, RZ, PT, P0 ;  /* 0x000000ff0f00720c */ /* 0x000fe40003f05300 */
[----:B-1----:R-:W-:Y:S01]  /*8650*/  I2FP.F32.U32 R4, R25 ;  /* 0x0000001900047245 */ /* 0x002fe20000201000 */
[----:B------:R-:W1:Y:S04]  /*8660*/  LDC.64 R10, c[0x0][0x8c8] ;  /* 0x00023200ff0a7b82 */ /* 0x000e680000000a00 */
[----:B------:R-:W-:Y:S01]  /*8670*/  FMUL R6, R4, UR8 ;  /* 0x0000000804067c20 */ /* 0x000fe20008400000 */
[----:B--2---:R-:W-:Y:S01]  /*8680*/  I2FP.F32.U32 R4, R20 ;  /* 0x0000001400047245 */ /* 0x004fe20000201000 */
[----:B------:R-:W-:Y:S02]  /*8690*/  ULDC UR8, c[0x0][0x154] ;  /* 0x0000550000087ab9 */ /* 0x000fe40000000800 */
[----:B------:R2:W1:Y:S02]  /*86a0*/  F2I.U32.TRUNC.NTZ R24, R6 ;  /* 0x0000000600187305 */ /* 0x000464000020f000 */
[----:B------:R-:W-:Y:S01]  /*86b0*/  FMUL R22, R4, UR8 ;  /* 0x0000000804167c20 */ /* 0x000fe20008400000 */
[----:B------:R-:W-:-:S05]  /*86c0*/  IMAD.MOV.U32 R4, RZ, RZ, R16 ;  /* 0x000000ffff047224 */ /* 0x000fca00078e0010 */
[----:B------:R-:W1:Y:S01]  /*86d0*/  F2I.U32.TRUNC.NTZ R22, R22 ;  /* 0x0000001600167305 */ /* 0x000e62000020f000 */
[----:B--234-:R-:W-:Y:S05]  /*86e0*/  @!P0 BRA `(.L_x_201) ;  /* 0x0000000000288947 */ /* 0x01cfea0003800000 */
[----:B------:R-:W2:Y:S02]  /*86f0*/  LDC R5, c[0x0][0x8dc] ;  /* 0x00023700ff057b82 */ /* 0x000ea40000000800 */
[----:B--2---:R-:W-:-:S05]  /*8700*/  IADD3 R5, P0, R16, R5, RZ ;  /* 0x0000000510057210 */ /* 0x004fca0007f1e0ff */
[----:B------:R-:W-:-:S04]  /*8710*/  IMAD.X R13, RZ, RZ, R17, P0 ;  /* 0x000000ffff0d7224 */ /* 0x000fc800000e0611 */
[----:B------:R-:W-:-:S04]  /*8720*/  IMAD.WIDE.U32 R6, R13, R14, RZ ;  /* 0x0000000e0d067225 */ /* 0x000fc800078e00ff */
[----:B------:R-:W-:-:S04]  /*8730*/  IMAD.WIDE.U32 R6, P0, R5, R15, R6 ;  /* 0x0000000f05067225 */ /* 0x000fc80007800006 */
[----:B------:R-:W-:Y:S01]  /*8740*/  IMAD.WIDE.U32 R4, R5, R14, RZ ;  /* 0x0000000e05047225 */ /* 0x000fe200078e00ff */
[----:B------:R-:W-:-:S04]  /*8750*/  MOV R4, R7 ;  /* 0x0000000700047202 */ /* 0x000fc80000000f00 */
[----:B------:R-:W-:Y:S01]  /*8760*/  IADD3 RZ, P1, R5, R6, RZ ;  /* 0x0000000605ff7210 */ /* 0x000fe20007f3e0ff */
[----:B------:R-:W-:-:S04]  /*8770*/  IMAD.X R5, RZ, RZ, RZ, P0 ;  /* 0x000000ffff057224 */ /* 0x000fc800000e06ff */
[----:B------:R-:W-:-:S08]  /*8780*/  IMAD.WIDE.U32.X R4, R13, R15, R4, P1 ;  /* 0x0000000f0d047225 */ /* 0x000fd000008e0404 */
.L_x_201:
[----:B------:R-:W-:Y:S01]  /*8790*/  ISETP.NE.AND P2, PT, R2, 0x1, PT ;  /* 0x000000010200780c */ /* 0x000fe20003f45270 */
[----:B-1----:R-:W-:Y:S01]  /*87a0*/  IMAD.MOV R24, RZ, RZ, -R24 ;  /* 0x000000ffff187224 */ /* 0x002fe200078e0a18 */
[-CC-:B------:R-:W-:Y:S01]  /*87b0*/  SHF.R.U64 R13, R4, R23.reuse, R5.reuse ;  /* 0x00000017040d7219 */ /* 0x180fe20000001205 */
[----:B------:R-:W1:Y:S01]  /*87c0*/  LDC.64 R14, c[0x0][0x8e8] ;  /* 0x00023a00ff0e7b82 */ /* 0x000e620000000a00 */
[----:B------:R-:W-:Y:S01]  /*87d0*/  SHF.R.U32.HI R23, RZ, R23, R5 ;  /* 0x00000017ff177219 */ /* 0x000fe20000011605 */
[----:B------:R-:W-:Y:S01]  /*87e0*/  IMAD R18, R18, R24, R25 ;  /* 0x0000001812127224 */ /* 0x000fe200078e0219 */
[----:B------:R-:W-:Y:S01]  /*87f0*/  IADD3 R25, P0, RZ, -R13, RZ ;  /* 0x8000000dff197210 */ /* 0x000fe20007f1e0ff */
[----:B------:R-:W-:-:S03]  /*8800*/  IMAD.MOV R22, RZ, RZ, -R22 ;  /* 0x000000ffff167224 */ /* 0x000fc600078e0a16 */
[----:B------:R-:W-:Y:S01]  /*8810*/  IADD3.X R23, RZ, ~R23, RZ, P0, !PT ;  /* 0x80000017ff177210 */ /* 0x000fe200007fe4ff */
[----:B------:R-:W2:Y:S01]  /*8820*/  LDC R7, c[0x0][0x8c0] ;  /* 0x00023000ff077b82 */ /* 0x000ea20000000800 */
[----:B------:R-:W-:-:S04]  /*8830*/  IMAD.WIDE.U32 R4, R25, R10, R16 ;  /* 0x0000000a19047225 */ /* 0x000fc800078e0010 */
[----:B------:R-:W-:Y:S02]  /*8840*/  @P2 IMAD R18, R21, R22, R20 ;  /* 0x0000001615122224 */ /* 0x000fe400078e0214 */
[----:B------:R-:W-:Y:S01]  /*8850*/  IMAD R6, R23, R10, RZ ;  /* 0x0000000a17067224 */ /* 0x000fe200078e02ff */
[----:B------:R-:W3:Y:S03]  /*8860*/  LDC R22, c[0x0][0x8b0] ;  /* 0x00022c00ff167b82 */ /* 0x000ee60000000800 */
[----:B------:R-:W-:-:S04]  /*8870*/  IMAD R11, R25, R11, R6 ;  /* 0x0000000b190b7224 */ /* 0x000fc800078e0206 */
[----:B------:R-:W-:Y:S01]  /*8880*/  IMAD.IADD R6, R5, 0x1, R11 ;  /* 0x0000000105067824 */ /* 0x000fe200078e020b */
[----:B------:R-:W4:Y:S01]  /*8890*/  LDC R27, c[0x0][0x900] ;  /* 0x00024000ff1b7b82 */ /* 0x000f220000000800 */
[----:B-1----:R-:W-:-:S04]  /*88a0*/  ISETP.NE.U32.AND P0, PT, R14, RZ, PT ;  /* 0x000000ff0e00720c */ /* 0x002fc80003f05070 */
[----:B------:R-:W-:-:S03]  /*88b0*/  ISETP.NE.AND.EX P0, PT, R15, RZ, PT, P0 ;  /* 0x000000ff0f00720c */ /* 0x000fc60003f05300 */
[----:B------:R-:W1:Y:S01]  /*88c0*/  LDC R23, c[0x0][0x8f0] ;  /* 0x00023c00ff177b82 */ /* 0x000e620000000800 */
[-CC-:B--2---:R-:W-:Y:S02]  /*88d0*/  SHF.R.U64 R20, R4, R7.reuse, R6.reuse ;  /* 0x0000000704147219 */ /* 0x184fe40000001206 */
[----:B------:R-:W-:-:S05]  /*88e0*/  SHF.R.U32.HI R7, RZ, R7, R6 ;  /* 0x00000007ff077219 */ /* 0x000fca0000011606 */
[----:B------:R-:W2:Y:S01]  /*88f0*/  LDC R11, c[0x0][0x8e0] ;  /* 0x00023800ff0b7b82 */ /* 0x000ea20000000800 */
[-CC-:B---3--:R-:W-:Y:S02]  /*8900*/  SHF.R.U64 R25, R20, R22.reuse, R7.reuse ;  /* 0x0000001614197219 */ /* 0x188fe40000001207 */
[----:B------:R-:W-:-:S05]  /*8910*/  SHF.R.U32.HI R4, RZ, R22, R7 ;  /* 0x00000016ff047219 */ /* 0x000fca0000011607 */
[----:B------:R-:W3:Y:S01]  /*8920*/  LDC R21, c[0x0][0x8b8] ;  /* 0x00022e00ff157b82 */ /* 0x000ee20000000800 */
[-CC-:B----4-:R-:W-:Y:S02]  /*8930*/  SHF.R.U64 R22, R25, R27.reuse, R4.reuse ;  /* 0x0000001b19167219 */ /* 0x190fe40000001204 */
[----:B------:R-:W-:-:S03]  /*8940*/  SHF.R.U32.HI R27, RZ, R27, R4 ;  /* 0x0000001bff1b7219 */ /* 0x000fc60000011604 */
[----:B------:R-:W-:Y:S01]  /*8950*/  IMAD.MOV.U32 R4, RZ, RZ, R22 ;  /* 0x000000ffff047224 */ /* 0x000fe200078e0016 */
[----:B------:R-:W-:Y:S01]  /*8960*/  MOV R5, R27 ;  /* 0x0000001b00057202 */ /* 0x000fe20000000f00 */
[----:B------:R-:W4:Y:S01]  /*8970*/  LDC R10, c[0x0][0x8a8] ;  /* 0x00022a00ff0a7b82 */ /* 0x000f220000000800 */
[----:B------:R-:W-:Y:S05]  /*8980*/  @!P0 BRA `(.L_x_202) ;  /* 0x0000000000288947 */ /* 0x000fea0003800000 */
[----:B------:R-:W5:Y:S02]  /*8990*/  LDC R5, c[0x0][0x8f4] ;  /* 0x00023d00ff057b82 */ /* 0x000f640000000800 */
[----:B-----5:R-:W-:-:S05]  /*89a0*/  IADD3 R5, P0, R22, R5, RZ ;  /* 0x0000000516057210 */ /* 0x020fca0007f1e0ff */
        /* <DEDUP_REMOVED lines=8> */
.L_x_202:
[----:B-1----:R-:W-:Y:S02]  /*8a30*/  SHF.R.U64 R4, R4, R23, R5 ;  /* 0x0000001704047219 */ /* 0x002fe40000001205 */
[----:B------:R-:W-:Y:S02]  /*8a40*/  LOP3.LUT R25, R25, R0, RZ, 0xc0, !PT ;  /* 0x0000000019197212 */ /* 0x000fe400078ec0ff */
[----:B------:R-:W-:Y:S01]  /*8a50*/  LOP3.LUT R20, R20, R3, RZ, 0xc0, !PT ;  /* 0x0000000314147212 */ /* 0x000fe200078ec0ff */
[----:B------:R-:W-:Y:S02]  /*8a60*/  IMAD.MOV R5, RZ, RZ, -R4 ;  /* 0x000000ffff057224 */ /* 0x000fe400078e0a04 */
[----:B------:R-:W-:Y:S02]  /*8a70*/  IMAD R25, R4, UR21, R25 ;  /* 0x0000001504197c24 */ /* 0x000fe4000f8e0219 */
[----:B--2---:R-:W-:Y:S02]  /*8a80*/  IMAD R11, R5, R11, R22 ;  /* 0x0000000b050b7224 */ /* 0x004fe400078e0216 */
[----:B---3--:R-:W-:-:S02]  /*8a90*/  IMAD R21, R25, R21, R18 ;  /* 0x0000001519157224 */ /* 0x008fc400078e0212 */
[----:B----4-:R-:W-:Y:S02]  /*8aa0*/  IMAD R10, R11, R10, R20 ;  /* 0x0000000a0b0a7224 */ /* 0x010fe400078e0214 */
[----:B------:R-:W-:-:S03]  /*8ab0*/  IMAD.MOV.U32 R4, RZ, RZ, 0x1 ;  /* 0x00000001ff047424 */ /* 0x000fc600078e00ff */
[----:B------:R-:W-:Y:S02]  /*8ac0*/  SEL R20, R10, R21, !P2 ;  /* 0x000000150a147207 */ /* 0x000fe40005000000 */
[----:B------:R-:W-:-:S07]  /*8ad0*/  SEL R21, R21, R10, !P2 ;  /* 0x0000000a15157207 */ /* 0x000fce0005000000 */
.L_x_200:
[----:B------:R-:W-:-:S13]  /*8ae0*/  LOP3.LUT P0, RZ, R4, 0xff, RZ, 0xc0, !PT ;  /* 0x000000ff04ff7812 */ /* 0x000fda000780c0ff */
[----:B------:R-:W-:Y:S05]  /*8af0*/  @P0 BRA `(.L_x_203) ;  /* 0xffffffe800f80947 */ /* 0x000fea000383ffff */
.L_x_147:
[----:B------:R-:W-:-:S13]  /*8b00*/  ELECT P0, URZ, PT ;  /* 0x00000000003f782f */ /* 0x000fda0003800000 */
[----:B------:R-:W-:Y:S05]  /*8b10*/  @!P0 BRA `(.L_x_13) ;  /* 0x0000001000548947 */ /* 0x000fea0003800000 */
[----:B------:R-:W-:-:S04]  /*8b20*/  LOP3.LUT R19, R19, 0x2, RZ, 0xfc, !PT ;  /* 0x0000000213137812 */ /* 0x000fc800078efcff */
[----:B------:R-:W-:-:S13]  /*8b30*/  ISETP.NE.AND P1, PT, R19, 0x3, PT ;  /* 0x000000031300780c */ /* 0x000fda0003f25270 */
[----:B------:R-:W-:Y:S05]  /*8b40*/  @!P1 BRA `(.L_x_204) ;  /* 0x0000000000049947 */ /* 0x000fea0003800000 */
[----:B-1----:R-:W-:Y:S01]  /*8b50*/  BPT.TRAP 0x1 ;  /* 0x000000040000795c */ /* 0x002fe20000300000 */
.L_x_204:
[----:B-1----:R-:W-:Y:S01]  /*8b60*/  MOV R0, 0x400 ;  /* 0x0000040000007802 */ /* 0x002fe20000000f00 */
[----:B------:R-:W-:Y:S01]  /*8b70*/  IMAD.MOV.U32 R2, RZ, RZ, 0x1 ;  /* 0x00000001ff027424 */ /* 0x000fe200078e00ff */
[----:B------:R-:W-:-:S04]  /*8b80*/  MOV R3, UR37 ;  /* 0x0000002500037c02 */ /* 0x000fc80008000f00 */
[----:B------:R-:W-:Y:S02]  /*8b90*/  LEA R0, R3, R0, 0x18 ;  /* 0x0000000003007211 */ /* 0x000fe400078ec0ff */
[----:B------:R-:W-:-:S04]  /*8ba0*/  SHF.L.U32 R3, R2, 0x1f, RZ ;  /* 0x0000001f02037819 */ /* 0x000fc800000006ff */
[----:B------:R-:W1:Y:S02]  /*8bb0*/  SYNCS.PHASECHK.TRANS64.TRYWAIT P0, [R0+URZ+0x60], R3 ;  /* 0x00006003000075a7 */ /* 0x000e64000800017f */
[----:B-1----:R-:W-:Y:S05]  /*8bc0*/  @!P0 BRA `(.L_x_205) ;  /* 0x0000001400d88947 */ /* 0x002fea0003800000 */
.L_x_246:
[----:B------:R-:W-:Y:S05]  /*8bd0*/  @!P1 BRA `(.L_x_206) ;  /* 0x0000000000049947 */ /* 0x000fea0003800000 */
[----:B------:R-:W-:Y:S01]  /*8be0*/  BPT.TRAP 0x1 ;  /* 0x000000040000795c */ /* 0x000fe20000300000 */
.L_x_206:
[----:B------:R-:W1:Y:S02]  /*8bf0*/  SYNCS.PHASECHK.TRANS64.TRYWAIT P0, [R0+URZ+0x68], R3 ;  /* 0x00006803000075a7 */ /* 0x000e64000800017f */
[----:B-1----:R-:W-:Y:S05]  /*8c00*/  @!P0 BRA `(.L_x_207) ;  /* 0x0000001400dc8947 */ /* 0x002fea0003800000 */
.L_x_247:
[----:B------:R-:W-:Y:S05]  /*8c10*/  @!P1 BRA `(.L_x_208) ;  /* 0x0000000000049947 */ /* 0x000fea0003800000 */
[----:B------:R-:W-:Y:S01]  /*8c20*/  BPT.TRAP 0x1 ;  /* 0x000000040000795c */ /* 0x000fe20000300000 */
.L_x_208:
[----:B------:R-:W1:Y:S02]  /*8c30*/  SYNCS.PHASECHK.TRANS64.TRYWAIT P0, [R0+URZ+0x70], R3 ;  /* 0x00007003000075a7 */ /* 0x000e64000800017f */
[----:B-1----:R-:W-:Y:S05]  /*8c40*/  @!P0 BRA `(.L_x_209) ;  /* 0x0000001400e08947 */ /* 0x002fea0003800000 */
.L_x_248:
[----:B------:R-:W-:Y:S05]  /*8c50*/  @!P1 BRA `(.L_x_210) ;  /* 0x0000000000049947 */ /* 0x000fea0003800000 */
[----:B------:R-:W-:Y:S01]  /*8c60*/  BPT.TRAP 0x1 ;  /* 0x000000040000795c */ /* 0x000fe20000300000 */
.L_x_210:
[----:B------:R-:W-:-:S05]  /*8c70*/  IMAD.MOV.U32 R3, RZ, RZ, 0x1 ;  /* 0x00000001ff037424 */ /* 0x000fca00078e00ff */
[----:B------:R-:W-:-:S07]  /*8c80*/  SHF.L.U32 R3, R3, 0x1f, RZ ;  /* 0x0000001f03037819 */ /* 0x000fce00000006ff */
.L_x_211:
[----:B------:R1:W1:Y:S02]  /*8c90*/  SYNCS.PHASECHK.TRANS64.TRYWAIT P0, [R0+URZ+0x78], R3 ;  /* 0x00007803000075a7 */ /* 0x000264000800017f */
[----:B-1----:R-:W-:Y:S05]  /*8ca0*/  @!P0 NANOSLEEP.SYNCS 0x989680 ;  /* 0x009896800000895d */ /* 0x002fea0003900000 */
[----:B------:R-:W1:Y:S02]  /*8cb0*/  @!P0 SYNCS.PHASECHK.TRANS64 P0, [R0+URZ+0x78], R3 ;  /* 0x00007803000085a7 */ /* 0x000e64000800007f */
[----:B-1----:R-:W-:Y:S05]  /*8cc0*/  @P0 BRA `(.L_x_13) ;  /* 0x0000000c00e80947 */ /* 0x002fea0003800000 */
[----:B------:R-:W-:Y:S05]  /*8cd0*/  BRA `(.L_x_211) ;  /* 0xfffffffc00ec7947 */ /* 0x000fea000383ffff */
.L_x_142:
[----:B------:R-:W-:Y:S01]  /*8ce0*/  LOP3.LUT P0, RZ, R10, 0xff, RZ, 0xc0, !PT ;  /* 0x000000ff0aff7812 */ /* 0x000fe2000780c0ff */
[----:B------:R-:W-:Y:S01]  /*8cf0*/  IMAD.MOV.U32 R9, RZ, RZ, RZ ;  /* 0x000000ffff097224 */ /* 0x000fe200078e00ff */
[----:B------:R-:W-:-:S11]  /*8d00*/  MOV R10, 0x1 ;  /* 0x00000001000a7802 */ /* 0x000fd60000000f00 */
[----:B------:R-:W-:Y:S05]  /*8d10*/  @!P0 BRA `(.L_x_212) ;  /* 0x0000000c00208947 */ /* 0x000fea0003800000 */
[----:B------:R-:W2:Y:S01]  /*8d20*/  LDC R0, c[0x0][0x28c] ;  /* 0x0000a300ff007b82 */ /* 0x000ea20000000800 */
[----:B------:R-:W-:Y:S01]  /*8d30*/  ULDC UR7, c[0x0][0x900] ;  /* 0x0002400000077ab9 */ /* 0x000fe20000000800 */
[----:B------:R-:W-:Y:S01]  /*8d40*/  UMOV UR8, 0xffffffff ;  /* 0xffffffff00087882 */ /* 0x000fe20000000000 */
[----:B------:R-:W-:Y:S01]  /*8d50*/  BSSY B0, `(.L_x_212) ;  /* 0x00000c4000007945 */ /* 0x000fe20003800000 */
[----:B-1----:R-:W-:Y:S01]  /*8d60*/  USHF.L.U32 UR4, UR37, 0x6, URZ ;  /* 0x0000000625047899 */ /* 0x002fe2000800063f */
[----:B------:R-:W-:Y:S01]  /*8d70*/  LOP3.LUT R11, R22, 0x2, RZ, 0xfc, !PT ;  /* 0x00000002160b7812 */ /* 0x000fe200078efcff */
[----:B------:R-:W-:Y:S01]  /*8d80*/  USHF.L.U32 UR5, UR37, 0xc, URZ ;  /* 0x0000000c25057899 */ /* 0x000fe2000800063f */
[----:B------:R-:W-:Y:S01]  /*8d90*/  IMAD.MOV.U32 R10, RZ, RZ, 0x1 ;  /* 0x00000001ff0a7424 */ /* 0x000fe200078e00ff */
[----:B------:R-:W-:Y:S01]  /*8da0*/  USHF.L.U32 UR8, UR8, UR7, URZ ;  /* 0x0000000708087299 */ /* 0x000fe2000800063f */
[----:B------:R-:W-:Y:S01]  /*8db0*/  IMAD.MOV.U32 R9, RZ, RZ, RZ ;  /* 0x000000ffff097224 */ /* 0x000fe200078e00ff */
[----:B------:R-:W-:Y:S01]  /*8dc0*/  ULDC UR6, c[0x0][0x8a8] ;  /* 0x00022a0000067ab9 */ /* 0x000fe20000000800 */
[----:B------:R-:W-:-:S02]  /*8dd0*/  ULOP3.LUT UR4, UR4, 0x40, URZ, 0xc0, !UPT ;  /* 0x0000004004047892 */ /* 0x000fc4000f8ec03f */
[----:B------:R-:W-:Y:S02]  /*8de0*/  ULOP3.LUT UR5, UR5, 0x1000, URZ, 0xc0, !UPT ;  /* 0x0000100005057892 */ /* 0x000fe4000f8ec03f */
[----:B------:R-:W-:Y:S02]  /*8df0*/  UIADD3 UR17, UR6, -0x1, URZ ;  /* 0xffffffff06117890 */ /* 0x000fe4000fffe03f */
[----:B------:R-:W-:Y:S02]  /*8e00*/  USHF.L.U32 UR19, UR38, UR7, URZ ;  /* 0x0000000726137299 */ /* 0x000fe4000800063f */
[----:B------:R-:W-:Y:S01]  /*8e10*/  ULOP3.LUT UR18, URZ, UR8, URZ, 0x33, !UPT ;  /* 0x000000083f127292 */ /* 0x000fe2000f8e333f */
[----:B------:R-:W-:Y:S01]  /*8e20*/  ULDC.64 UR22, c[0x0][0x198] ;  /* 0x0000660000167ab9 */ /* 0x000fe20000000a00 */
[----:B--2---:R-:W-:-:S05]  /*8e30*/  VIADD R0, R0, 0x3f ;  /* 0x0000003f00007836 */ /* 0x004fca0000000000 */
[----:B------:R-:W-:-:S04]  /*8e40*/  SHF.R.S32.HI R3, RZ, 0x1f, R0 ;  /* 0x0000001fff037819 */ /* 0x000fc80000011400 */
[----:B------:R-:W-:Y:S02]  /*8e50*/  LEA.HI R3, R3, R0, RZ, 0x6 ;  /* 0x0000000003037211 */ /* 0x000fe400078f30ff */
[----:B------:R-:W-:Y:S02]  /*8e60*/  MOV R0, 0x1 ;  /* 0x0000000100007802 */ /* 0x000fe40000000f00 */
[--C-:B------:R-:W-:Y:S02]  /*8e70*/  SHF.R.S32.HI R8, RZ, 0x6, R3.reuse ;  /* 0x00000006ff087819 */ /* 0x100fe40000011403 */
[----:B------:R-:W-:Y:S02]  /*8e80*/  PRMT R3, R0, 0x7610, R3 ;  /* 0x0000761000037816 */ /* 0x000fe40000000003 */
[----:B------:R-:W-:-:S07]  /*8e90*/  IADD3 R0, R8, 0x1, RZ ;  /* 0x0000000108007810 */ /* 0x000fce0007ffe0ff */
.L_x_223:
[----:B------:R-:W-:-:S03]  /*8ea0*/  UMOV UR6, 0xffffffff ;  /* 0xffffffff00067882 */ /* 0x000fc60000000000 */
[----:B------:R-:W-:Y:S05]  /*8eb0*/  BRA.DIV UR6, `(.L_x_213) ;  /* 0x0000001606587947 */ /* 0x000fea000b800000 */
[----:B------:R-:W-:-:S13]  /*8ec0*/  ELECT P6, URZ, PT ;  /* 0x00000000003f782f */ /* 0x000fda00038c0000 */
.L_x_251:
[----:B------:R-:W1:Y:S01]  /*8ed0*/  LDC R4, c[0x0][0x28c] ;  /* 0x0000a300ff047b82 */ /* 0x000e620000000800 */
[----:B------:R-:W-:Y:S01]  /*8ee0*/  BSSY B1, `(.L_x_214) ;  /* 0x0000038000017945 */ /* 0x000fe20003800000 */
[----:B-1----:R-:W-:-:S13]  /*8ef0*/  ISETP.LT.OR P6, PT, R4, 0x1, !P6 ;  /* 0x000000010400780c */ /* 0x002fda00077c1670 */
[----:B------:R-:W-:Y:S05]  /*8f00*/  @P6 BRA `(.L_x_215) ;  /* 0x0000000000d46947 */ /* 0x000fea0003800000 */
[----:B------:R-:W-:Y:S01]  /*8f10*/  LEA R20, R20, UR4, 0x7 ;  /* 0x0000000414147c11 */ /* 0x000fe2000f8e38ff */
[----:B------:R-:W-:Y:S01]  /*8f20*/  IMAD.SHL.U32 R21, R21, 0x100, RZ ;  /* 0x0000010015157824 */ /* 0x000fe200078e00ff */
[----:B------:R-:W-:Y:S01]  /*8f30*/  MOV R4, R0 ;  /* 0x0000000000047202 */ /* 0x000fe20000000f00 */
[----:B------:R-:W-:Y:S02]  /*8f40*/  IMAD.MOV.U32 R19, RZ, RZ, RZ ;  /* 0x000000ffff137224 */ /* 0x000fe400078e00ff */
[----:B------:R-:W-:Y:S02]  /*8f50*/  IMAD.MOV.U32 R5, RZ, RZ, R10 ;  /* 0x000000ffff057224 */ /* 0x000fe400078e000a */
[----:B------:R-:W-:-:S07]  /*8f60*/  IMAD.MOV.U32 R6, RZ, RZ, R9 ;  /* 0x000000ffff067224 */ /* 0x000fce00078e0009 */
.L_x_218:
[----:B------:R-:W1:Y:S01]  /*8f70*/  S2R R12, SR_CgaCtaId ;  /* 0x00000000000c7919 */ /* 0x000e620000008800 */
[----:B------:R-:W-:Y:S02]  /*8f80*/  MOV R7, 0x400 ;  /* 0x0000040000077802 */ /* 0x000fe40000000f00 */
[----:B------:R-:W-:Y:S02]  /*8f90*/  LOP3.LUT P1, RZ, R18, 0x7f, RZ, 0xc0, !PT ;  /* 0x0000007f12ff7812 */ /* 0x000fe4000782c0ff */
[----:B-1----:R-:W-:Y:S02]  /*8fa0*/  LEA R15, R12, R7, 0x18 ;  /* 0x000000070c0f7211 */ /* 0x002fe400078ec0ff */
[----:B------:R-:W-:-:S09]  /*8fb0*/  SHF.L.U32 R7, R5, 0x1f, RZ ;  /* 0x0000001f05077819 */ /* 0x000fd200000006ff */
[----:B------:R-:W1:Y:S01]  /*8fc0*/  @!P1 LDC R12, c[0x0][0x500] ;  /* 0x00014000ff0c9b82 */ /* 0x000e620000000800 */
[----:B------:R-:W-:-:S04]  /*8fd0*/  LEA R14, R6, R15, 0x3 ;  /* 0x0000000f060e7211 */ /* 0x000fc800078e18ff */
[----:B------:R-:W2:Y:S02]  /*8fe0*/  SYNCS.PHASECHK.TRANS64.TRYWAIT P0, [R14+URZ+0x20], R7 ;  /* 0x000020070e0075a7 */ /* 0x000ea4000800017f */
[----:B--2---:R-:W-:Y:S05]  /*8ff0*/  @!P0 BRA `(.L_x_216) ;  /* 0x0000001400288947 */ /* 0x004fea0003800000 */
.L_x_252:
[----:B--2---:R-:W-:Y:S01]  /*9000*/  PRMT R7, R11, 0x9910, RZ ;  /* 0x000099100b077816 */ /* 0x004fe200000000ff */
[----:B-1----:R1:W-:Y:S03]  /*9010*/  @!P1 SYNCS.ARRIVE.TRANS64 RZ, [R14+URZ], R12 ;  /* 0x0000000c0eff99a7 */ /* 0x0023e6000800003f */
[----:B------:R-:W-:-:S13]  /*9020*/  ISETP.NE.AND P0, PT, R7, 0x2, PT ;  /* 0x000000020700780c */ /* 0x000fda0003f05270 */
[----:B-1----:R-:W-:Y:S05]  /*9030*/  @P0 BRA `(.L_x_217) ;  /* 0x0000000000040947 */ /* 0x002fea0003800000 */
[----:B------:R-:W-:Y:S01]  /*9040*/  BPT.TRAP 0x1 ;  /* 0x000000040000795c */ /* 0x000fe20000300000 */
.L_x_217:
[C---:B------:R-:W-:Y:S01]  /*9050*/  LEA R7, R6.reuse, UR5, 0xd ;  /* 0x0000000506077c11 */ /* 0x040fe2000f8e68ff */
[--C-:B------:R-:W-:Y:S01]  /*9060*/  IMAD R12, R6, 0x8000, R15.reuse ;  /* 0x00008000060c7824 */ /* 0x100fe200078e020f */
[----:B------:R-:W-:Y:S01]  /*9070*/  R2UR UR9, R14 ;  /* 0x000000000e0972ca */ /* 0x000fe200000e0000 */
[----:B------:R-:W-:Y:S01]  /*9080*/  VIADD R4, R4, 0xffffffff ;  /* 0xffffffff04047836 */ /* 0x000fe20000000000 */
[----:B------:R-:W-:Y:S01]  /*9090*/  UIADD3 UR6, UP0, UR22, 0xf0, URZ ;  /* 0x000000f016067890 */ /* 0x000fe2000ff1e03f */
[----:B------:R-:W-:Y:S01]  /*90a0*/  IMAD R7, R7, 0x2, R15 ;  /* 0x0000000207077824 */ /* 0x000fe200078e020f */
[----:B------:R-:W-:Y:S01]  /*90b0*/  R2UR UR7, R12 ;  /* 0x000000000c0772ca */ /* 0x000fe200000e0000 */
[----:B------:R-:W-:Y:S01]  /*90c0*/  UIADD3 UR24, UP1, UR22, 0x1f0, URZ ;  /* 0x000001f016187890 */ /* 0x000fe2000ff3e03f */
[----:B------:R-:W-:Y:S01]  /*90d0*/  R2UR UR11, R21 ;  /* 0x00000000150b72ca */ /* 0x000fe200000e0000 */
[----:B------:R-:W-:Y:S01]  /*90e0*/  UMOV UR14, 0x0 ;  /* 0x00000000000e7882 */ /* 0x000fe20000000000 */
[----:B------:R-:W-:Y:S01]  /*90f0*/  R2UR UR8, R7 ;  /* 0x00000000070872ca */ /* 0x000fe200000e0000 */
[----:B------:R-:W-:Y:S01]  /*9100*/  UIADD3.X UR25, URZ, UR23, URZ, UP1, !UPT ;  /* 0x000000173f197290 */ /* 0x000fe20008ffe43f */
[----:B------:R-:W-:Y:S01]  /*9110*/  R2UR UR10, R19 ;  /* 0x00000000130a72ca */ /* 0x000fe200000e0000 */
[----:B------:R-:W-:Y:S01]  /*9120*/  UMOV UR15, 0x10000000 ;  /* 0x10000000000f7882 */ /* 0x000fe20000000000 */
[----:B------:R-:W-:Y:S01]  /*9130*/  R2UR UR12, R13 ;  /* 0x000000000d0c72ca */ /* 0x000fe200000e0000 */
[----:B------:R-:W-:Y:S01]  /*9140*/  UMOV UR21, 0x30000 ;  /* 0x0003000000157882 */ /* 0x000fe20000000000 */
[----:B------:R-:W-:Y:S01]  /*9150*/  R2UR UR20, R20 ;  /* 0x00000000141472ca */ /* 0x000fe200000e0000 */
[----:B------:R-:W-:Y:S01]  /*9160*/  VIADD R19, R19, 0x40 ;  /* 0x0000004013137836 */ /* 0x000fe20000000000 */
[----:B------:R-:W-:Y:S01]  /*9170*/  ISETP.GT.AND P1, PT, R4, 0x1, PT ;  /* 0x000000010400780c */ /* 0x000fe20003f24270 */
[----:B------:R-:W-:Y:S01]  /*9180*/  UIADD3 UR13, UR7, 0x8400, URZ ;  /* 0x00008400070d7890 */ /* 0x000fe2000fffe03f */
[----:B------:R-:W-:Y:S01]  /*9190*/  IADD3 R6, R6, 0x1, RZ ;  /* 0x0000000106067810 */ /* 0x000fe20007ffe0ff */
[----:B------:R-:W-:-:S02]  /*91a0*/  UIADD3.X UR7, URZ, UR23, URZ, UP0, !UPT ;  /* 0x000000173f077290 */ /* 0x000fc400087fe43f */
[----:B------:R-:W-:Y:S01]  /*91b0*/  UIADD3 UR16, UR8, 0x28400, URZ ;  /* 0x0002840008107890 */ /* 0x000fe2000fffe03f */
[C---:B------:R-:W-:Y:S02]  /*91c0*/  ISETP.NE.AND P0, PT, R6.reuse, 0x4, PT ;  /* 0x000000040600780c */ /* 0x040fe40003f05270 */
[----:B------:R-:W-:Y:S02]  /*91d0*/  UMOV UR8, UR13 ;  /* 0x0000000d00087c82 */ /* 0x000fe40008000000 */
[----:B------:R-:W-:Y:S02]  /*91e0*/  SEL R12, RZ, 0x1, P0 ;  /* 0x00000001ff0c7807 */ /* 0x000fe40000000000 */
[----:B------:R1:W-:Y:S01]  /*91f0*/  UTMALDG.3D [UR8], [UR6], desc[UR14] ;  /* 0x00000e08060075b4 */ /* 0x0003e20008011000 */
[----:B------:R-:W-:Y:S02]  /*9200*/  SEL R6, R6, RZ, P0 ;  /* 0x000000ff06067207 */ /* 0x000fe40000000000 */
[----:B------:R-:W-:Y:S01]  /*9210*/  LOP3.LUT R5, R5, R12, RZ, 0x3c, !PT ;  /* 0x0000000c05057212 */ /* 0x000fe200078e3cff */
[----:B-1----:R-:W-:Y:S01]  /*9220*/  UMOV UR8, UR16 ;  /* 0x0000001000087c82 */ /* 0x002fe20008000000 */
[----:B------:R-:W-:-:S02]  /*9230*/  UMOV UR11, UR20 ;  /* 0x00000014000b7c82 */ /* 0x000fc40008000000 */
[----:B------:R1:W-:Y:S02]  /*9240*/  UTMALDG.3D.MULTICAST [UR8], [UR24], UR21, desc[UR14] ;  /* 0x00000e08180073b4 */ /* 0x0003e40008011815 */
[----:B-1----:R-:W-:Y:S05]  /*9250*/  @P1 BRA `(.L_x_218) ;  /* 0xfffffffc00441947 */ /* 0x002fea000383ffff */
.L_x_215:
[----:B------:R-:W-:Y:S05]  /*9260*/  BSYNC B1 ;  /* 0x0000000000017941 */ /* 0x000fea0003800000 */
.L_x_214:
[----:B------:R-:W-:Y:S01]  /*9270*/  LOP3.LUT P1, RZ, R3, 0xff, RZ, 0xc0, !PT ;  /* 0x000000ff03ff7812 */ /* 0x000fe2000782c0ff */
[----:B------:R-:W-:Y:S01]  /*9280*/  ULDC.64 UR6, c[0x0][0x8f8] ;  /* 0x00023e0000067ab9 */ /* 0x000fe20000000a00 */
[----:B------:R-:W-:Y:S01]  /*9290*/  IADD3 R9, R8, R9, RZ ;  /* 0x0000000908097210 */ /* 0x000fe20007ffe0ff */
[----:B------:R-:W-:Y:S01]  /*92a0*/  BSSY B1, `(.L_x_219) ;  /* 0x000006c000017945 */ /* 0x000fe20003800000 */
[----:B------:R-:W-:Y:S01]  /*92b0*/  IADD3 R16, P2, R16, UR40, RZ ;  /* 0x0000002810107c10 */ /* 0x000fe2000ff5e0ff */
[----:B------:R-:W-:Y:S01]  /*92c0*/  IMAD.MOV.U32 R21, RZ, RZ, -0x1 ;  /* 0xffffffffff157424 */ /* 0x000fe200078e00ff */
[----:B------:R-:W-:Y:S01]  /*92d0*/  SHF.R.U32.HI R3, RZ, 0x2, R9 ;  /* 0x00000002ff037819 */ /* 0x000fe20000011609 */
[----:B------:R-:W-:Y:S01]  /*92e0*/  IMAD.MOV.U32 R20, RZ, RZ, -0x1 ;  /* 0xffffffffff147424 */ /* 0x000fe200078e00ff */
[----:B------:R-:W-:Y:S02]  /*92f0*/  ISETP.GT.U32.AND P0, PT, R9, 0x3, PT ;  /* 0x000000030900780c */ /* 0x000fe40003f04070 */
[----:B------:R-:W-:-:S02]  /*9300*/  LOP3.LUT R3, R3, 0x1, RZ, 0xc0, !PT ;  /* 0x0000000103037812 */ /* 0x000fc400078ec0ff */
[----:B------:R-:W-:Y:S01]  /*9310*/  ISETP.LT.U32.AND P0, PT, R8, 0x4, P0 ;  /* 0x000000040800780c */ /* 0x000fe20000701070 */
[----:B------:R-:W1:Y:S01]  /*9320*/  @P1 S2R R5, SR_CgaCtaId ;  /* 0x0000000000051919 */ /* 0x000e620000008800 */
[----:B------:R-:W-:Y:S02]  /*9330*/  @P1 MOV R4, 0x400 ;  /* 0x0000040000041802 */ /* 0x000fe40000000f00 */
[----:B------:R-:W-:Y:S02]  /*9340*/  IADD3.X R17, R17, UR39, RZ, P2, !PT ;  /* 0x0000002711117c10 */ /* 0x000fe400097fe4ff */
[----:B------:R-:W-:Y:S02]  /*9350*/  ISETP.GE.U32.AND P2, PT, R16, UR6, PT ;  /* 0x0000000610007c0c */ /* 0x000fe4000bf46070 */
[----:B------:R-:W-:Y:S02]  /*9360*/  MOV R13, 0xffffffff ;  /* 0xffffffff000d7802 */ /* 0x000fe40000000f00 */
[----:B------:R-:W-:-:S02]  /*9370*/  LOP3.LUT R9, R9, 0x3, RZ, 0xc0, !PT ;  /* 0x0000000309097812 */ /* 0x000fc400078ec0ff */
[----:B-1----:R-:W-:-:S04]  /*9380*/  @P1 LEA R4, R5, R4, 0x18 ;  /* 0x0000000405041211 */ /* 0x002fc800078ec0ff */
[----:B------:R1:W-:Y:S01]  /*9390*/  @P1 SYNCS.ARRIVE.TRANS64.A1T0 RZ, [R4+URZ+0x88], RZ ;  /* 0x000088ff04ff19a7 */ /* 0x0003e2000810003f */
[----:B------:R-:W-:Y:S02]  /*93a0*/  ISETP.NE.U32.AND P1, PT, R3, 0x1, PT ;  /* 0x000000010300780c */ /* 0x000fe40003f25070 */
[----:B------:R-:W-:Y:S02]  /*93b0*/  SEL R3, RZ, 0x1, !P0 ;  /* 0x00000001ff037807 */ /* 0x000fe40004000000 */
[----:B------:R-:W-:Y:S02]  /*93c0*/  ISETP.GE.U32.AND.EX P0, PT, R17, UR7, PT, P2 ;  /* 0x0000000711007c0c */ /* 0x000fe4000bf06120 */
[----:B------:R-:W-:-:S04]  /*93d0*/  ISETP.GT.U32.AND P1, PT, R8, 0x3, !P1 ;  /* 0x000000030800780c */ /* 0x000fc80004f24070 */
[----:B-1----:R-:W-:-:S04]  /*93e0*/  SEL R4, RZ, 0x1, !P1 ;  /* 0x00000001ff047807 */ /* 0x002fc80004800000 */
[--C-:B------:R-:W-:Y:S02]  /*93f0*/  LOP3.LUT R10, R4, R10, R3.reuse, 0x96, !PT ;  /* 0x0000000a040a7212 */ /* 0x100fe400078e9603 */
[----:B------:R-:W-:Y:S02]  /*9400*/  PRMT R4, RZ, 0x7610, R4 ;  /* 0x00007610ff047816 */ /* 0x000fe40000000004 */
[----:B------:R-:W-:Y:S01]  /*9410*/  PRMT R3, RZ, 0x7610, R3 ;  /* 0x00007610ff037816 */ /* 0x000fe20000000003 */
[----:B------:R-:W-:Y:S06]  /*9420*/  @P0 BRA `(.L_x_220) ;  /* 0x00000004004c0947 */ /* 0x000fec0003800000 */
[----:B------:R-:W1:Y:S01]  /*9430*/  S2R R14, SR_CTAID.X ;  /* 0x00000000000e7919 */ /* 0x000e620000002500 */
[----:B------:R-:W-:Y:S01]  /*9440*/  ULDC.64 UR6, c[0x0][0x8d0] ;  /* 0x0002340000067ab9 */ /* 0x000fe20000000a00 */
[----:B------:R-:W2:Y:S01]  /*9450*/  LDC R15, c[0x0][0x144] ;  /* 0x00005100ff0f7b82 */ /* 0x000ea20000000800 */
[----:B------:R-:W-:Y:S01]  /*9460*/  ISETP.NE.U32.AND P0, PT, RZ, UR6, PT ;  /* 0x00000006ff007c0c */ /* 0x000fe2000bf05070 */
[----:B------:R-:W3:Y:S01]  /*9470*/  S2R R12, SR_CTAID.Y ;  /* 0x00000000000c7919 */ /* 0x000ee20000002600 */
[----:B------:R-:W-:Y:S01]  /*9480*/  ULDC UR8, c[0x0][0x150] ;  /* 0x0000540000087ab9 */ /* 0x000fe20000000800 */
[----:B------:R-:W-:Y:S01]  /*9490*/  ULDC UR9, c[0x0][0x8d8] ;  /* 0x0002360000097ab9 */ /* 0x000fe20000000800 */
[----:B------:R-:W-:Y:S01]  /*94a0*/  ISETP.NE.AND.EX P0, PT, RZ, UR7, PT, P0 ;  /* 0x00000007ff007c0c */ /* 0x000fe2000bf05300 */
[----:B------:R-:W-:Y:S01]  /*94b0*/  IMAD.MOV.U32 R4, RZ, RZ, R16 ;  /* 0x000000ffff047224 */ /* 0x000fe200078e0010 */
[----:B-1----:R-:W-:-:S05]  /*94c0*/  I2FP.F32.U32 R5, R14 ;  /* 0x0000000e00057245 */ /* 0x002fca0000201000 */
[----:B------:R-:W-:Y:S01]  /*94d0*/  FMUL R19, R5, UR8 ;  /* 0x0000000805137c20 */ /* 0x000fe20008400000 */
[----:B------:R-:W-:-:S05]  /*94e0*/  IMAD.MOV.U32 R5, RZ, RZ, R17 ;  /* 0x000000ffff057224 */ /* 0x000fca00078e0011 */
[----:B---3--:R-:W-:Y:S05]  /*94f0*/  @!P0 BRA `(.L_x_221) ;  /* 0x0000000000288947 */ /* 0x008fea0003800000 */
[----:B------:R-:W-:Y:S02]  /*9500*/  ULDC UR8, c[0x0][0x8dc] ;  /* 0x0002370000087ab9 */ /* 0x000fe40000000800 */
[----:B------:R-:W-:-:S04]  /*9510*/  IADD3 R5, P0, R16, UR8, RZ ;  /* 0x0000000810057c10 */ /* 0x000fc8000ff1e0ff */
[----:B------:R-:W-:-:S05]  /*9520*/  IADD3.X R13, RZ, R17, RZ, P0, !PT ;  /* 0x00000011ff0d7210 */ /* 0x000fca00007fe4ff */
[----:B------:R-:W-:-:S04]  /*9530*/  IMAD.WIDE.U32 R6, R13, UR6, RZ ;  /* 0x000000060d067c25 */ /* 0x000fc8000f8e00ff */
[----:B------:R-:W-:-:S04]  /*9540*/  IMAD.WIDE.U32 R6, P0, R5, UR7, R6 ;  /* 0x0000000705067c25 */ /* 0x000fc8000f800006 */
[----:B------:R-:W-:-:S04]  /*9550*/  IMAD.WIDE.U32 R4, R5, UR6, RZ ;  /* 0x0000000605047c25 */ /* 0x000fc8000f8e00ff */
[----:B------:R-:W-:Y:S01]  /*9560*/  IMAD.MOV.U32 R4, RZ, RZ, R7 ;  /* 0x000000ffff047224 */ /* 0x000fe200078e0007 */
[----:B------:R-:W-:Y:S01]  /*9570*/  IADD3 RZ, P1, R5, R6, RZ ;  /* 0x0000000605ff7210 */ /* 0x000fe20007f3e0ff */
[----:B------:R-:W-:-:S04]  /*9580*/  IMAD.X R5, RZ, RZ, RZ, P0 ;  /* 0x000000ffff057224 */ /* 0x000fc800000e06ff */
[----:B------:R-:W-:-:S08]  /*9590*/  IMAD.WIDE.U32.X R4, R13, UR7, R4, P1 ;  /* 0x000000070d047c25 */ /* 0x000fd000088e0404 */
.L_x_221:
[--C-:B------:R-:W-:Y:S01]  /*95a0*/  SHF.R.U64 R13, R4, UR9, R5.reuse ;  /* 0x00000009040d7c19 */ /* 0x100fe20008001205 */
[----:B------:R-:W1:Y:S01]  /*95b0*/  F2I.U32.TRUNC.NTZ R19, R19 ;  /* 0x0000001300137305 */ /* 0x000e62000020f000 */
[----:B------:R-:W-:Y:S01]  /*95c0*/  SHF.R.U32.HI R4, RZ, UR9, R5 ;  /* 0x00000009ff047c19 */ /* 0x000fe20008011605 */
[----:B------:R-:W-:Y:S01]  /*95d0*/  ULDC.64 UR6, c[0x0][0x8c8] ;  /* 0x0002320000067ab9 */ /* 0x000fe20000000a00 */
[----:B------:R-:W-:Y:S01]  /*95e0*/  IADD3 R7, P0, RZ, -R13, RZ ;  /* 0x8000000dff077210 */ /* 0x000fe20007f1e0ff */
[----:B------:R-:W-:Y:S01]  /*95f0*/  ULDC.64 UR8, c[0x0][0x8e8] ;  /* 0x00023a0000087ab9 */ /* 0x000fe20000000a00 */
[----:B------:R-:W3:Y:S02]  /*9600*/  LDC R21, c[0x0][0x148] ;  /* 0x00005200ff157b82 */ /* 0x000ee40000000800 */
[----:B------:R-:W-:Y:S02]  /*9610*/  IADD3.X R4, RZ, ~R4, RZ, P0, !PT ;  /* 0x80000004ff047210 */ /* 0x000fe400007fe4ff */
[----:B------:R-:W-:-:S03]  /*9620*/  ISETP.NE.U32.AND P0, PT, RZ, UR8, PT ;  /* 0x00000008ff007c0c */ /* 0x000fc6000bf05070 */
[----:B------:R-:W-:Y:S01]  /*9630*/  IMAD R6, R4, UR6, RZ ;  /* 0x0000000604067c24 */ /* 0x000fe2000f8e02ff */
[----:B------:R-:W-:Y:S01]  /*9640*/  ISETP.NE.AND.EX P0, PT, RZ, UR9, PT, P0 ;  /* 0x00000009ff007c0c */ /* 0x000fe2000bf05300 */
[----:B------:R-:W-:Y:S01]  /*9650*/  IMAD.WIDE.U32 R4, R7, UR6, R16 ;  /* 0x0000000607047c25 */ /* 0x000fe2000f8e0010 */
[----:B------:R-:W-:-:S03]  /*9660*/  ULDC UR6, c[0x0][0x8c0] ;  /* 0x0002300000067ab9 */ /* 0x000fc60000000800 */
[----:B------:R-:W-:Y:S01]  /*9670*/  IMAD R7, R7, UR7, R6 ;  /* 0x0000000707077c24 */ /* 0x000fe2000f8e0206 */
[----:B------:R-:W-:Y:S01]  /*9680*/  ULDC UR7, c[0x0][0x154] ;  /* 0x0000550000077ab9 */ /* 0x000fe20000000800 */
[----:B-1----:R-:W-:Y:S02]  /*9690*/  IMAD.MOV R6, RZ, RZ, -R19 ;  /* 0x000000ffff067224 */ /* 0x002fe400078e0a13 */
[----:B------:R-:W-:Y:S02]  /*96a0*/  IMAD.IADD R5, R5, 0x1, R7 ;  /* 0x0000000105057824 */ /* 0x000fe400078e0207 */
[----:B--2---:R-:W-:Y:S01]  /*96b0*/  IMAD R14, R15, R6, R14 ;  /* 0x000000060f0e7224 */ /* 0x004fe200078e020e */
[----:B------:R-:W-:Y:S02]  /*96c0*/  I2FP.F32.U32 R6, R12 ;  /* 0x0000000c00067245 */ /* 0x000fe40000201000 */
[--C-:B------:R-:W-:Y:S02]  /*96d0*/  SHF.R.U64 R15, R4, UR6, R5.reuse ;  /* 0x00000006040f7c19 */ /* 0x100fe40008001205 */
[----:B------:R-:W-:Y:S01]  /*96e0*/  SHF.R.U32.HI R4, RZ, UR6, R5 ;  /* 0x00000006ff047c19 */ /* 0x000fe20008011605 */
[----:B------:R-:W-:Y:S01]  /*96f0*/  FMUL R6, R6, UR7 ;  /* 0x0000000706067c20 */ /* 0x000fe20008400000 */
[----:B------:R-:W-:-:S02]  /*9700*/  ULDC UR6, c[0x0][0x8b0] ;  /* 0x00022c0000067ab9 */ /* 0x000fc40000000800 */
[--C-:B------:R-:W-:Y:S01]  /*9710*/  SHF.R.U32.HI R5, RZ, UR6, R4.reuse ;  /* 0x00000006ff057c19 */ /* 0x100fe20008011604 */
[----:B------:R1:W2:Y:S01]  /*9720*/  F2I.U32.TRUNC.NTZ R24, R6 ;  /* 0x0000000600187305 */ /* 0x0002a2000020f000 */
[----:B------:R-:W-:Y:S01]  /*9730*/  SHF.R.U64 R20, R15, UR6, R4 ;  /* 0x000000060f147c19 */ /* 0x000fe20008001204 */
[----:B------:R-:W-:Y:S02]  /*9740*/  ULDC UR6, c[0x0][0x900] ;  /* 0x0002400000067ab9 */ /* 0x000fe40000000800 */
[--C-:B------:R-:W-:Y:S02]  /*9750*/  SHF.R.U32.HI R23, RZ, UR6, R5.reuse ;  /* 0x00000006ff177c19 */ /* 0x100fe40008011605 */
[----:B------:R-:W-:-:S03]  /*9760*/  SHF.R.U64 R19, R20, UR6, R5 ;  /* 0x0000000614137c19 */ /* 0x000fc60008001205 */
[----:B------:R-:W-:Y:S01]  /*9770*/  IMAD.MOV.U32 R5, RZ, RZ, R23 ;  /* 0x000000ffff057224 */ /* 0x000fe200078e0017 */
[----:B------:R-:W-:Y:S01]  /*9780*/  MOV R4, R19 ;  /* 0x0000001300047202 */ /* 0x000fe20000000f00 */
[----:B-1----:R-:W-:Y:S06]  /*9790*/  @!P0 BRA `(.L_x_222) ;  /* 0x0000000000288947 */ /* 0x002fec0003800000 */
[----:B------:R-:W-:Y:S02]  /*97a0*/  ULDC UR6, c[0x0][0x8f4] ;  /* 0x00023d0000067ab9 */ /* 0x000fe40000000800 */
[----:B------:R-:W-:-:S04]  /*97b0*/  IADD3 R5, P0, R19, UR6, RZ ;  /* 0x0000000613057c10 */ /* 0x000fc8000ff1e0ff */
[----:B------:R-:W-:-:S05]  /*97c0*/  IADD3.X R23, RZ, R23, RZ, P0, !PT ;  /* 0x00000017ff177210 */ /* 0x000fca00007fe4ff */
[----:B------:R-:W-:-:S04]  /*97d0*/  IMAD.WIDE.U32 R6, R23, UR8, RZ ;  /* 0x0000000817067c25 */ /* 0x000fc8000f8e00ff */
[----:B------:R-:W-:-:S04]  /*97e0*/  IMAD.WIDE.U32 R6, P0, R5, UR9, R6 ;  /* 0x0000000905067c25 */ /* 0x000fc8000f800006 */
[----:B------:R-:W-:Y:S01]  /*97f0*/  IMAD.WIDE.U32 R4, R5, UR8, RZ ;  /* 0x0000000805047c25 */ /* 0x000fe2000f8e00ff */
[----:B------:R-:W-:-:S04]  /*9800*/  MOV R4, R7 ;  /* 0x0000000700047202 */ /* 0x000fc80000000f00 */
[----:B------:R-:W-:Y:S01]  /*9810*/  IADD3 RZ, P1, R5, R6, RZ ;  /* 0x0000000605ff7210 */ /* 0x000fe20007f3e0ff */
[----:B------:R-:W-:-:S04]  /*9820*/  IMAD.X R5, RZ, RZ, RZ, P0 ;  /* 0x000000ffff057224 */ /* 0x000fc800000e06ff */
[----:B------:R-:W-:-:S08]  /*9830*/  IMAD.WIDE.U32.X R4, R23, UR9, R4, P1 ;  /* 0x0000000917047c25 */ /* 0x000fd000088e0404 */
.L_x_222:
[----:B------:R-:W-:Y:S01]  /*9840*/  ISETP.NE.AND P0, PT, R2, 0x1, PT ;  /* 0x000000010200780c */ /* 0x000fe20003f05270 */
[----:B------:R-:W-:Y:S01]  /*9850*/  ULDC UR6, c[0x0][0x8f0] ;  /* 0x00023c0000067ab9 */ /* 0x000fe20000000800 */
[----:B------:R-:W-:Y:S01]  /*9860*/  LOP3.LUT R20, R20, UR18, RZ, 0xc0, !PT ;  /* 0x0000001214147c12 */ /* 0x000fe2000f8ec0ff */
[----:B--2---:R-:W-:Y:S01]  /*9870*/  IMAD.MOV R24, RZ, RZ, -R24 ;  /* 0x000000ffff187224 */ /* 0x004fe200078e0a18 */
[----:B------:R-:W-:Y:S01]  /*9880*/  SHF.R.U64 R5, R4, UR6, R5 ;  /* 0x0000000604057c19 */ /* 0x000fe20008001205 */
[----:B------:R-:W-:Y:S01]  /*9890*/  ULDC UR6, c[0x0][0x8e0] ;  /* 0x0002380000067ab9 */ /* 0x000fe20000000800 */
[----:B------:R-:W-:Y:S01]  /*98a0*/  LOP3.LUT R6, R15, UR17, RZ, 0xc0, !PT ;  /* 0x000000110f067c12 */ /* 0x000fe2000f8ec0ff */
[----:B------:R-:W-:Y:S01]  /*98b0*/  ULDC UR7, c[0x0][0x8b8] ;  /* 0x00022e0000077ab9 */ /* 0x000fe20000000800 */
[C---:B------:R-:W-:Y:S01]  /*98c0*/  IADD3 R4, -R5.reuse, RZ, RZ ;  /* 0x000000ff05047210 */ /* 0x040fe20007ffe1ff */
[----:B------:R-:W-:-:S04]  /*98d0*/  IMAD R5, R5, UR19, R20 ;  /* 0x0000001305057c24 */ /* 0x000fc8000f8e0214 */
[----:B---3--:R-:W-:Y:S02]  /*98e0*/  @P0 IMAD R14, R21, R24, R12 ;  /* 0x00000018150e0224 */ /* 0x008fe400078e020c */
[----:B------:R-:W-:Y:S01]  /*98f0*/  IMAD R19, R4, UR6, R19 ;  /* 0x0000000604137c24 */ /* 0x000fe2000f8e0213 */
[----:B------:R-:W-:Y:S01]  /*9900*/  ULDC UR6, c[0x0][0x8a8] ;  /* 0x00022a0000067ab9 */ /* 0x000fe20000000800 */
[----:B------:R-:W-:Y:S02]  /*9910*/  IMAD R14, R5, UR7, R14 ;  /* 0x00000007050e7c24 */ /* 0x000fe4000f8e020e */
[----:B------:R-:W-:Y:S02]  /*9920*/  IMAD R19, R19, UR6, R6 ;  /* 0x0000000613137c24 */ /* 0x000fe4000f8e0206 */
[----:B------:R-:W-:-:S03]  /*9930*/  IMAD.MOV.U32 R4, RZ, RZ, 0x1 ;  /* 0x00000001ff047424 */ /* 0x000fc600078e00ff */
[----:B------:R-:W-:Y:S02]  /*9940*/  SEL R20, R19, R14, !P0 ;  /* 0x0000000e13147207 */ /* 0x000fe40004000000 */
[----:B------:R-:W-:-:S07]  /*9950*/  SEL R21, R14, R19, !P0 ;  /* 0x000000130e157207 */ /* 0x000fce0004000000 */
.L_x_220:
[----:B------:R-:W-:Y:S05]  /*9960*/  BSYNC B1 ;  /* 0x0000000000017941 */ /* 0x000fea0003800000 */
.L_x_219:
[----:B------:R-:W-:-:S13]  /*9970*/  LOP3.LUT P0, RZ, R4, 0xff, RZ, 0xc0, !PT ;  /* 0x000000ff04ff7812 */ /* 0x000fda000780c0ff */
[----:B------:R-:W-:Y:S05]  /*9980*/  @P0 BRA `(.L_x_223) ;  /* 0xfffffff400440947 */ /* 0x000fea000383ffff */
[----:B------:R-:W-:Y:S05]  /*9990*/  BSYNC B0 ;  /* 0x0000000000007941 */ /* 0x000fea0003800000 */
.L_x_212:
[----:B------:R-:W-:-:S03]  /*99a0*/  UMOV UR6, 0xffffffff ;  /* 0xffffffff00067882 */ /* 0x000fc60000000000 */
[----:B------:R-:W-:Y:S05]  /*99b0*/  BRA.DIV UR6, `(.L_x_224) ;  /* 0x0000000a06cc7947 */ /* 0x000fea000b800000 */
[----:B------:R-:W-:-:S13]  /*99c0*/  ELECT P6, URZ, PT ;  /* 0x00000000003f782f */ /* 0x000fda00038c0000 */
.L_x_255:
[----:B------:R-:W-:Y:S05]  /*99d0*/  @!P6 BRA `(.L_x_13) ;  /* 0x0000000000a4e947 */ /* 0x000fea0003800000 */
[----:B------:R-:W-:-:S04]  /*99e0*/  LOP3.LUT R22, R22, 0x2, RZ, 0xfc, !PT ;  /* 0x0000000216167812 */ /* 0x000fc800078efcff */
[----:B------:R-:W-:-:S13]  /*99f0*/  ISETP.NE.AND P0, PT, R22, 0x3, PT ;  /* 0x000000031600780c */ /* 0x000fda0003f05270 */
[----:B------:R-:W-:Y:S05]  /*9a00*/  @!P0 BRA `(.L_x_225) ;  /* 0x0000000000048947 */ /* 0x000fea0003800000 */
[----:B-1----:R-:W-:Y:S01]  /*9a10*/  BPT.TRAP 0x1 ;  /* 0x000000040000795c */ /* 0x002fe20000300000 */
.L_x_225:
[----:B------:R-:W2:Y:S01]  /*9a20*/  S2R R3, SR_CgaCtaId ;  /* 0x0000000000037919 */ /* 0x000ea20000008800 */
[----:B------:R-:W-:Y:S02]  /*9a30*/  MOV R0, 0x400 ;  /* 0x0000040000007802 */ /* 0x000fe40000000f00 */
[----:B------:R-:W-:Y:S02]  /*9a40*/  SHF.L.U32 R2, R10, 0x1f, RZ ;  /* 0x0000001f0a027819 */ /* 0x000fe400000006ff */
[----:B--2---:R-:W-:-:S04]  /*9a50*/  LEA R0, R3, R0, 0x18 ;  /* 0x0000000003007211 */ /* 0x004fc800078ec0ff */
[----:B------:R-:W-:-:S05]  /*9a60*/  IADD3 R0, R0, 0x20, RZ ;  /* 0x0000002000007810 */ /* 0x000fca0007ffe0ff */
[C---:B------:R-:W-:Y:S01]  /*9a70*/  IMAD R5, R9.reuse, 0x8, R0 ;  /* 0x0000000809057824 */ /* 0x040fe200078e0200 */
[----:B------:R-:W-:-:S03]  /*9a80*/  IADD3 R9, R9, 0x1, RZ ;  /* 0x0000000109097810 */ /* 0x000fc60007ffe0ff */
[----:B------:R-:W2:Y:S01]  /*9a90*/  SYNCS.PHASECHK.TRANS64.TRYWAIT P0, [R5+URZ], R2 ;  /* 0x00000002050075a7 */ /* 0x000ea2000800017f */
[----:B------:R-:W-:-:S04]  /*9aa0*/  ISETP.NE.AND P1, PT, R9, 0x4, PT ;  /* 0x000000040900780c */ /* 0x000fc80003f25270 */
[----:B------:R-:W-:Y:S02]  /*9ab0*/  SEL R3, RZ, 0x1, P1 ;  /* 0x00000001ff037807 */ /* 0x000fe40000800000 */
[----:B------:R-:W-:Y:S02]  /*9ac0*/  SEL R9, R9, RZ, P1 ;  /* 0x000000ff09097207 */ /* 0x000fe40000800000 */
[----:B------:R-:W-:-:S03]  /*9ad0*/  LOP3.LUT R10, R10, R3, RZ, 0x3c, !PT ;  /* 0x000000030a0a7212 */ /* 0x000fc600078e3cff */
[----:B------:R-:W-:Y:S01]  /*9ae0*/  IMAD R7, R9, 0x8, R0 ;  /* 0x0000000809077824 */ /* 0x000fe200078e0200 */
[----:B------:R-:W-:Y:S01]  /*9af0*/  SHF.L.U32 R4, R10, 0x1f, RZ ;  /* 0x0000001f0a047819 */ /* 0x000fe200000006ff */
[----:B--2---:R-:W-:Y:S06]  /*9b00*/  @!P0 BRA `(.L_x_226) ;  /* 0x0000000800988947 */ /* 0x004fec0003800000 */
.L_x_256:
[----:B------:R-:W3:Y:S01]  /*9b10*/  SYNCS.PHASECHK.TRANS64.TRYWAIT P0, [R7+URZ], R4 ;  /* 0x00000004070075a7 */ /* 0x000ee2000800017f */
[----:B--2---:R-:W-:-:S04]  /*9b20*/  IADD3 R2, R9, 0x1, RZ ;  /* 0x0000000109027810 */ /* 0x004fc80007ffe0ff */
[----:B------:R-:W-:-:S04]  /*9b30*/  ISETP.NE.AND P1, PT, R2, 0x4, PT ;  /* 0x000000040200780c */ /* 0x000fc80003f25270 */
[----:B------:R-:W-:Y:S02]  /*9b40*/  SEL R3, RZ, 0x1, P1 ;  /* 0x00000001ff037807 */ /* 0x000fe40000800000 */
[----:B------:R-:W-:Y:S02]  /*9b50*/  SEL R9, R2, RZ, P1 ;  /* 0x000000ff02097207 */ /* 0x000fe40000800000 */
[----:B------:R-:W-:-:S03]  /*9b60*/  LOP3.LUT R11, R10, R3, RZ, 0x3c, !PT ;  /* 0x000000030a0b7212 */ /* 0x000fc600078e3cff */
[----:B------:R-:W-:Y:S01]  /*9b70*/  IMAD R6, R9, 0x8, R0 ;  /* 0x0000000809067824 */ /* 0x000fe200078e0200 */
[----:B------:R-:W-:Y:S01]  /*9b80*/  SHF.L.U32 R5, R11, 0x1f, RZ ;  /* 0x0000001f0b057819 */ /* 0x000fe200000006ff */
[----:B---3--:R-:W-:Y:S06]  /*9b90*/  @!P0 BRA `(.L_x_227) ;  /* 0x0000000800888947 */ /* 0x008fec0003800000 */
.L_x_257:
[----:B------:R-:W3:Y:S01]  /*9ba0*/  SYNCS.PHASECHK.TRANS64.TRYWAIT P0, [R6+URZ], R5 ;  /* 0x00000005060075a7 */ /* 0x000ee2000800017f */
[----:B------:R-:W-:-:S04]  /*9bb0*/  IADD3 R2, R9, 0x1, RZ ;  /* 0x0000000109027810 */ /* 0x000fc80007ffe0ff */
[----:B------:R-:W-:-:S04]  /*9bc0*/  ISETP.NE.AND P1, PT, R2, 0x4, PT ;  /* 0x000000040200780c */ /* 0x000fc80003f25270 */
[----:B--2---:R-:W-:Y:S02]  /*9bd0*/  SEL R4, RZ, 0x1, P1 ;  /* 0x00000001ff047807 */ /* 0x004fe40000800000 */
[----:B------:R-:W-:Y:S02]  /*9be0*/  SEL R3, R2, RZ, P1 ;  /* 0x000000ff02037207 */ /* 0x000fe40000800000 */
[----:B------:R-:W-:Y:S01]  /*9bf0*/  LOP3.LUT R4, R11, R4, RZ, 0x3c, !PT ;  /* 0x000000040b047212 */ /* 0x000fe200078e3cff */
[----:B---3--:R-:W-:Y:S06]  /*9c00*/  @!P0 BRA `(.L_x_228) ;  /* 0x0000000800808947 */ /* 0x008fec0003800000 */
.L_x_258:
[----:B------:R-:W-:Y:S01]  /*9c10*/  IMAD R3, R3, 0x8, R0 ;  /* 0x0000000803037824 */ /* 0x000fe200078e0200 */
[----:B------:R-:W-:-:S07]  /*9c20*/  SHF.L.U32 R0, R4, 0x1f, RZ ;  /* 0x0000001f04007819 */ /* 0x000fce00000006ff */
.L_x_229:
[----:B---3--:R3:W4:Y:S02]  /*9c30*/  SYNCS.PHASECHK.TRANS64.TRYWAIT P0, [R3+URZ], R0 ;  /* 0x00000000030075a7 */ /* 0x008724000800017f */
[----:B----4-:R-:W-:Y:S05]  /*9c40*/  @!P0 NANOSLEEP.SYNCS 0x989680 ;  /* 0x009896800000895d */ /* 0x010fea0003900000 */
[----:B------:R-:W4:Y:S02]  /*9c50*/  @!P0 SYNCS.PHASECHK.TRANS64 P0, [R3+URZ], R0 ;  /* 0x00000000030085a7 */ /* 0x000f24000800007f */
[----:B----4-:R-:W-:Y:S05]  /*9c60*/  @!P0 BRA `(.L_x_229) ;  /* 0xfffffffc00f08947 */ /* 0x010fea000383ffff */
.L_x_13:
[----:B-1----:R-:W-:Y:S05]  /*9c70*/  BSYNC B6 ;  /* 0x0000000000067941 */ /* 0x002fea0003800000 */
.L_x_11:
[----:B------:R-:W-:Y:S05]  /*9c80*/  EXIT ;  /* 0x000000000000794d */ /* 0x000fea0003800000 */
.L_x_26:
[----:B----4-:R4:W1:Y:S02]  /*9c90*/  SYNCS.PHASECHK.TRANS64.TRYWAIT P1, [R3+URZ], R0 ;  /* 0x00000000030075a7 */ /* 0x010864000802017f */
[----:B-1----:R-:W-:Y:S05]  /*9ca0*/  @!P1 NANOSLEEP.SYNCS 0x989680 ;  /* 0x009896800000995d */ /* 0x002fea0003900000 */
[----:B------:R-:W1:Y:S02]  /*9cb0*/  @!P1 SYNCS.PHASECHK.TRANS64 P1, [R3+URZ], R0 ;  /* 0x00000000030095a7 */ /* 0x000e64000802007f */
[----:B-1----:R-:W-:Y:S05]  /*9cc0*/  @!P1 BRA `(.L_x_26) ;  /* 0xfffffffc00f09947 */ /* 0x002fea000383ffff */
[----:B------:R-:W-:Y:S05]  /*9cd0*/  BRA `(.L_x_25) ;  /* 0xffffff7c003c7947 */ /* 0x000fea000383ffff */
.L_x_31:
[----:B---3--:R-:W-:-:S04]  /*9ce0*/  MOV R5, UR4 ;  /* 0x0000000400057c02 */ /* 0x008fc80008000f00 */
[----:B------:R3:W4:Y:S03]  /*9cf0*/  SYNCS.PHASECHK.TRANS64.TRYWAIT P1, [R5+URZ], R4 ;  /* 0x00000004050075a7 */ /* 0x000726000802017f */
[----:B----4-:R-:W-:Y:S05]  /*9d00*/  @!P1 NANOSLEEP.SYNCS 0x989680 ;  /* 0x009896800000995d */ /* 0x010fea0003900000 */
[----:B------:R-:W4:Y:S02]  /*9d10*/  @!P1 SYNCS.PHASECHK.TRANS64 P1, [R5+URZ], R4 ;  /* 0x00000004050095a7 */ /* 0x000f24000802007f */
[----:B----4-:R-:W-:Y:S05]  /*9d20*/  @!P1 BRA `(.L_x_31) ;  /* 0xfffffffc00ec9947 */ /* 0x010fea000383ffff */
[----:B------:R-:W-:Y:S05]  /*9d30*/  BRA `(.L_x_30) ;  /* 0xffffff8000607947 */ /* 0x000fea000383ffff */
.L_x_53:
[----:B-1----:R-:W-:-:S04]  /*9d40*/  IMAD.U32 R5, RZ, RZ, UR53 ;  /* 0x00000035ff057e24 */ /* 0x002fc8000f8e00ff */
[----:B------:R1:W3:Y:S03]  /*9d50*/  SYNCS.PHASECHK.TRANS64.TRYWAIT P3, [R5+URZ+0x40], R4 ;  /* 0x00004004050075a7 */ /* 0x0002e6000806017f */
[----:B---3--:R-:W-:Y:S05]  /*9d60*/  @!P3 NANOSLEEP.SYNCS 0x989680 ;  /* 0x009896800000b95d */ /* 0x008fea0003900000 */
[----:B------:R-:W3:Y:S02]  /*9d70*/  @!P3 SYNCS.PHASECHK.TRANS64 P3, [R5+URZ+0x40], R4 ;  /* 0x000040040500b5a7 */ /* 0x000ee4000806007f */
[----:B---3--:R-:W-:Y:S05]  /*9d80*/  @!P3 BRA `(.L_x_53) ;  /* 0xfffffffc00ecb947 */ /* 0x008fea000383ffff */
[----:B------:R-:W-:Y:S05]  /*9d90*/  BRA `(.L_x_230) ;  /* 0xffffff8c00947947 */ /* 0x000fea000383ffff */
.L_x_64:
[----:B-1----:R1:W3:Y:S02]  /*9da0*/  SYNCS.PHASECHK.TRANS64.TRYWAIT P4, [R14+URZ+0x40], R15 ;  /* 0x0000400f0e0075a7 */ /* 0x0022e4000808017f */
[----:B---3--:R-:W-:Y:S05]  /*9db0*/  @!P4 NANOSLEEP.SYNCS 0x989680 ;  /* 0x009896800000c95d */ /* 0x008fea0003900000 */
[----:B------:R-:W3:Y:S02]  /*9dc0*/  @!P4 SYNCS.PHASECHK.TRANS64 P4, [R14+URZ+0x40], R15 ;  /* 0x0000400f0e00c5a7 */ /* 0x000ee4000808007f */
[----:B---3--:R-:W-:Y:S05]  /*9dd0*/  @!P4 BRA `(.L_x_64) ;  /* 0xfffffffc00f0c947 */ /* 0x008fea000383ffff */
[----:B------:R-:W-:Y:S05]  /*9de0*/  BRA `(.L_x_231) ;  /* 0xffffff9400bc7947 */ /* 0x000fea000383ffff */
.L_x_74:
[----:B-1----:R1:W3:Y:S02]  /*9df0*/  SYNCS.PHASECHK.TRANS64.TRYWAIT P4, [R12+URZ+0x40], R13 ;  /* 0x0000400d0c0075a7 */ /* 0x0022e4000808017f */
[----:B---3--:R-:W-:Y:S05]  /*9e00*/  @!P4 NANOSLEEP.SYNCS 0x989680 ;  /* 0x009896800000c95d */ /* 0x008fea0003900000 */
[----:B------:R-:W3:Y:S02]  /*9e10*/  @!P4 SYNCS.PHASECHK.TRANS64 P4, [R12+URZ+0x40], R13 ;  /* 0x0000400d0c00c5a7 */ /* 0x000ee4000808007f */
[----:B---3--:R-:W-:Y:S05]  /*9e20*/  @!P4 BRA `(.L_x_74) ;  /* 0xfffffffc00f0c947 */ /* 0x008fea000383ffff */
[----:B------:R-:W-:Y:S05]  /*9e30*/  BRA `(.L_x_232) ;  /* 0xffffff9c006c7947 */ /* 0x000fea000383ffff */
.L_x_84:
[----:B-1----:R1:W3:Y:S02]  /*9e40*/  SYNCS.PHASECHK.TRANS64.TRYWAIT P4, [R13+URZ+0x40], R12 ;  /* 0x0000400c0d0075a7 */ /* 0x0022e4000808017f */
[----:B---3--:R-:W-:Y:S05]  /*9e50*/  @!P4 NANOSLEEP.SYNCS 0x989680 ;  /* 0x009896800000c95d */ /* 0x008fea0003900000 */
[----:B------:R-:W3:Y:S02]  /*9e60*/  @!P4 SYNCS.PHASECHK.TRANS64 P4, [R13+URZ+0x40], R12 ;  /* 0x0000400c0d00c5a7 */ /* 0x000ee4000808007f */
[----:B---3--:R-:W-:Y:S05]  /*9e70*/  @!P4 BRA `(.L_x_84) ;  /* 0xfffffffc00f0c947 */ /* 0x008fea000383ffff */
[----:B------:R-:W-:Y:S05]  /*9e80*/  BRA `(.L_x_233) ;  /* 0xffffffa400247947 */ /* 0x000fea000383ffff */
.L_x_94:
[----:B-1----:R1:W2:Y:S02]  /*9e90*/  SYNCS.PHASECHK.TRANS64.TRYWAIT P4, [R13+URZ+0x40], R14 ;  /* 0x0000400e0d0075a7 */ /* 0x0022a4000808017f */
[----:B--2---:R-:W-:Y:S05]  /*9ea0*/  @!P4 NANOSLEEP.SYNCS 0x989680 ;  /* 0x009896800000c95d */ /* 0x004fea0003900000 */
[----:B------:R-:W2:Y:S02]  /*9eb0*/  @!P4 SYNCS.PHASECHK.TRANS64 P4, [R13+URZ+0x40], R14 ;  /* 0x0000400e0d00c5a7 */ /* 0x000ea4000808007f */
[----:B--2---:R-:W-:Y:S05]  /*9ec0*/  @!P4 BRA `(.L_x_94) ;  /* 0xfffffffc00f0c947 */ /* 0x004fea000383ffff */
[----:B------:R-:W-:Y:S05]  /*9ed0*/  BRA `(.L_x_234) ;  /* 0xffffffa800e07947 */ /* 0x000fea000383ffff */
.L_x_104:
[----:B-1----:R1:W2:Y:S02]  /*9ee0*/  SYNCS.PHASECHK.TRANS64.TRYWAIT P4, [R13+URZ+0x40], R14 ;  /* 0x0000400e0d0075a7 */ /* 0x0022a4000808017f */
[----:B--2---:R-:W-:Y:S05]  /*9ef0*/  @!P4 NANOSLEEP.SYNCS 0x989680 ;  /* 0x009896800000c95d */ /* 0x004fea0003900000 */
[----:B------:R-:W2:Y:S02]  /*9f00*/  @!P4 SYNCS.PHASECHK.TRANS64 P4, [R13+URZ+0x40], R14 ;  /* 0x0000400e0d00c5a7 */ /* 0x000ea4000808007f */
[----:B--2---:R-:W-:Y:S05]  /*9f10*/  @!P4 BRA `(.L_x_104) ;  /* 0xfffffffc00f0c947 */ /* 0x004fea000383ffff */
[----:B------:R-:W-:Y:S05]  /*9f20*/  BRA `(.L_x_235) ;  /* 0xffffffb000947947 */ /* 0x000fea000383ffff */
.L_x_114:
[----:B-1----:R1:W2:Y:S02]  /*9f30*/  SYNCS.PHASECHK.TRANS64.TRYWAIT P4, [R13+URZ+0x40], R14 ;  /* 0x0000400e0d0075a7 */ /* 0x0022a4000808017f */
[----:B--2---:R-:W-:Y:S05]  /*9f40*/  @!P4 NANOSLEEP.SYNCS 0x989680 ;  /* 0x009896800000c95d */ /* 0x004fea0003900000 */
[----:B------:R-:W2:Y:S02]  /*9f50*/  @!P4 SYNCS.PHASECHK.TRANS64 P4, [R13+URZ+0x40], R14 ;  /* 0x0000400e0d00c5a7 */ /* 0x000ea4000808007f */
[----:B--2---:R-:W-:Y:S05]  /*9f60*/  @!P4 BRA `(.L_x_114) ;  /* 0xfffffffc00f0c947 */ /* 0x004fea000383ffff */
[----:B------:R-:W-:Y:S05]  /*9f70*/  BRA `(.L_x_236) ;  /* 0xffffffb800487947 */ /* 0x000fea000383ffff */
.L_x_124:
[----:B--2---:R2:W3:Y:S02]  /*9f80*/  SYNCS.PHASECHK.TRANS64.TRYWAIT P4, [R14+URZ+0x40], R25 ;  /* 0x000040190e0075a7 */ /* 0x0044e4000808017f */
[----:B---3--:R-:W-:Y:S05]  /*9f90*/  @!P4 NANOSLEEP.SYNCS 0x989680 ;  /* 0x009896800000c95d */ /* 0x008fea0003900000 */
[----:B------:R-:W3:Y:S02]  /*9fa0*/  @!P4 SYNCS.PHASECHK.TRANS64 P4, [R14+URZ+0x40], R25 ;  /* 0x000040190e00c5a7 */ /* 0x000ee4000808007f */
[----:B---3--:R-:W-:Y:S05]  /*9fb0*/  @!P4 BRA `(.L_x_124) ;  /* 0xfffffffc00f0c947 */ /* 0x008fea000383ffff */
[----:B------:R-:W-:Y:S05]  /*9fc0*/  BRA `(.L_x_237) ;  /* 0xffffffbc00fc7947 */ /* 0x000fea000383ffff */
.L_x_144:
[----:B-1----:R-:W-:-:S04]  /*9fd0*/  MOV R3, UR4 ;  /* 0x0000000400037c02 */ /* 0x002fc80008000f00 */
[----:B------:R1:W2:Y:S03]  /*9fe0*/  SYNCS.PHASECHK.TRANS64.TRYWAIT P0, [R3+URZ+0x88], R0 ;  /* 0x00008800030075a7 */ /* 0x0002a6000800017f */
[----:B--2---:R-:W-:Y:S05]  /*9ff0*/  @!P0 NANOSLEEP.SYNCS 0x989680 ;  /* 0x009896800000895d */ /* 0x004fea0003900000 */
[----:B------:R-:W2:Y:S02]  /*a000*/  @!P0 SYNCS.PHASECHK.TRANS64 P0, [R3+URZ+0x88], R0 ;  /* 0x00008800030085a7 */ /* 0x000ea4000800007f */
[----:B--2---:R-:W-:Y:S05]  /*a010*/  @!P0 BRA `(.L_x_144) ;  /* 0xfffffffc00ec8947 */ /* 0x004fea000383ffff */
[----:B------:R-:W-:Y:S05]  /*a020*/  BRA `(.L_x_143) ;  /* 0xffffffd4004c7947 */ /* 0x000fea000383ffff */
.L_x_153:
[----:B-1----:R-:W-:-:S04]  /*a030*/  IMAD.U32 R5, RZ, RZ, UR13 ;  /* 0x0000000dff057e24 */ /* 0x002fc8000f8e00ff */
[----:B------:R1:W2:Y:S03]  /*a040*/  SYNCS.PHASECHK.TRANS64.TRYWAIT P1, [R5+URZ+0x60], R4 ;  /* 0x00006004050075a7 */ /* 0x0002a6000802017f */
[----:B--2---:R-:W-:Y:S05]  /*a050*/  @!P1 NANOSLEEP.SYNCS 0x989680 ;  /* 0x009896800000995d */ /* 0x004fea0003900000 */
[----:B------:R-:W2:Y:S02]  /*a060*/  @!P1 SYNCS.PHASECHK.TRANS64 P1, [R5+URZ+0x60], R4 ;  /* 0x00006004050095a7 */ /* 0x000ea4000802007f */
[----:B--2---:R-:W-:Y:S05]  /*a070*/  @!P1 BRA `(.L_x_153) ;  /* 0xfffffffc00ec9947 */ /* 0x004fea000383ffff */
[----:B------:R-:W-:Y:S05]  /*a080*/  BRA `(.L_x_238) ;  /* 0xffffffd800307947 */ /* 0x000fea000383ffff */
.L_x_159:
[----:B-12---:R-:W-:-:S04]  /*a090*/  MOV R5, UR13 ;  /* 0x0000000d00057c02 */ /* 0x006fc80008000f00 */
[----:B------:R1:W2:Y:S03]  /*a0a0*/  SYNCS.PHASECHK.TRANS64.TRYWAIT P1, [R5+URZ+0x68], R4 ;  /* 0x00006804050075a7 */ /* 0x0002a6000802017f */
[----:B--2---:R-:W-:Y:S05]  /*a0b0*/  @!P1 NANOSLEEP.SYNCS 0x989680 ;  /* 0x009896800000995d */ /* 0x004fea0003900000 */
[----:B------:R-:W2:Y:S02]  /*a0c0*/  @!P1 SYNCS.PHASECHK.TRANS64 P1, [R5+URZ+0x68], R4 ;  /* 0x00006804050095a7 */ /* 0x000ea4000802007f */
[----:B--2---:R-:W-:Y:S05]  /*a0d0*/  @!P1 BRA `(.L_x_159) ;  /* 0xfffffffc00ec9947 */ /* 0x004fea000383ffff */
[----:B------:R-:W-:Y:S05]  /*a0e0*/  BRA `(.L_x_239) ;  /* 0xffffffd800787947 */ /* 0x000fea000383ffff */
.L_x_165:
[----:B-123--:R-:W-:-:S04]  /*a0f0*/  IMAD.U32 R5, RZ, RZ, UR13 ;  /* 0x0000000dff057e24 */ /* 0x00efc8000f8e00ff */
[----:B------:R1:W2:Y:S03]  /*a100*/  SYNCS.PHASECHK.TRANS64.TRYWAIT P1, [R5+URZ+0x70], R4 ;  /* 0x00007004050075a7 */ /* 0x0002a6000802017f */
[----:B--2---:R-:W-:Y:S05]  /*a110*/  @!P1 NANOSLEEP.SYNCS 0x989680 ;  /* 0x009896800000995d */ /* 0x004fea0003900000 */
[----:B------:R-:W2:Y:S02]  /*a120*/  @!P1 SYNCS.PHASECHK.TRANS64 P1, [R5+URZ+0x70], R4 ;  /* 0x00007004050095a7 */ /* 0x000ea4000802007f */
[----:B--2---:R-:W-:Y:S05]  /*a130*/  @!P1 BRA `(.L_x_165) ;  /* 0xfffffffc00ec9947 */ /* 0x004fea000383ffff */
[----:B------:R-:W-:Y:S05]  /*a140*/  BRA `(.L_x_240) ;  /* 0xffffffd800cc7947 */ /* 0x000fea000383ffff */
.L_x_171:
[----:B-1234-:R-:W-:-:S04]  /*a150*/  MOV R5, UR13 ;  /* 0x0000000d00057c02 */ /* 0x01efc80008000f00 */
[----:B------:R1:W2:Y:S03]  /*a160*/  SYNCS.PHASECHK.TRANS64.TRYWAIT P1, [R5+URZ+0x78], R4 ;  /* 0x00007804050075a7 */ /* 0x0002a6000802017f */
[----:B--2---:R-:W-:Y:S05]  /*a170*/  @!P1 NANOSLEEP.SYNCS 0x989680 ;  /* 0x009896800000995d */ /* 0x004fea0003900000 */
[----:B------:R-:W2:Y:S02]  /*a180*/  @!P1 SYNCS.PHASECHK.TRANS64 P1, [R5+URZ+0x78], R4 ;  /* 0x00007804050095a7 */ /* 0x000ea4000802007f */
[----:B--2---:R-:W-:Y:S05]  /*a190*/  @!P1 BRA `(.L_x_171) ;  /* 0xfffffffc00ec9947 */ /* 0x004fea000383ffff */
[----:B------:R-:W-:Y:S05]  /*a1a0*/  BRA `(.L_x_241) ;  /* 0xffffffdc00187947 */ /* 0x000fea000383ffff */
.L_x_177:
[----:B-1234-:R-:W-:-:S04]  /*a1b0*/  IMAD.U32 R5, RZ, RZ, UR13 ;  /* 0x0000000dff057e24 */ /* 0x01efc8000f8e00ff */
[----:B------:R1:W2:Y:S03]  /*a1c0*/  SYNCS.PHASECHK.TRANS64.TRYWAIT P1, [R5+URZ+0x60], R4 ;  /* 0x00006004050075a7 */ /* 0x0002a6000802017f */
[----:B--2---:R-:W-:Y:S05]  /*a1d0*/  @!P1 NANOSLEEP.SYNCS 0x989680 ;  /* 0x009896800000995d */ /* 0x004fea0003900000 */
[----:B------:R-:W2:Y:S02]  /*a1e0*/  @!P1 SYNCS.PHASECHK.TRANS64 P1, [R5+URZ+0x60], R4 ;  /* 0x00006004050095a7 */ /* 0x000ea4000802007f */
[----:B--2---:R-:W-:Y:S05]  /*a1f0*/  @!P1 BRA `(.L_x_177) ;  /* 0xfffffffc00ec9947 */ /* 0x004fea000383ffff */
[----:B------:R-:W-:Y:S05]  /*a200*/  BRA `(.L_x_242) ;  /* 0xffffffdc006c7947 */ /* 0x000fea000383ffff */
.L_x_183:
[----:B-1234-:R-:W-:-:S04]  /*a210*/  MOV R5, UR13 ;  /* 0x0000000d00057c02 */ /* 0x01efc80008000f00 */
[----:B------:R1:W2:Y:S03]  /*a220*/  SYNCS.PHASECHK.TRANS64.TRYWAIT P1, [R5+URZ+0x68], R4 ;  /* 0x00006804050075a7 */ /* 0x0002a6000802017f */
[----:B--2---:R-:W-:Y:S05]  /*a230*/  @!P1 NANOSLEEP.SYNCS 0x989680 ;  /* 0x009896800000995d */ /* 0x004fea0003900000 */
[----:B------:R-:W2:Y:S02]  /*a240*/  @!P1 SYNCS.PHASECHK.TRANS64 P1, [R5+URZ+0x68], R4 ;  /* 0x00006804050095a7 */ /* 0x000ea4000802007f */
[----:B--2---:R-:W-:Y:S05]  /*a250*/  @!P1 BRA `(.L_x_183) ;  /* 0xfffffffc00ec9947 */ /* 0x004fea000383ffff */
[----:B------:R-:W-:Y:S05]  /*a260*/  BRA `(.L_x_243) ;  /* 0xffffffdc00ac7947 */ /* 0x000fea000383ffff */
.L_x_189:
[----:B-1234-:R-:W-:-:S04]  /*a270*/  IMAD.U32 R5, RZ, RZ, UR13 ;  /* 0x0000000dff057e24 */ /* 0x01efc8000f8e00ff */
[----:B------:R1:W2:Y:S03]  /*a280*/  SYNCS.PHASECHK.TRANS64.TRYWAIT P1, [R5+URZ+0x70], R4 ;  /* 0x00007004050075a7 */ /* 0x0002a6000802017f */
[----:B--2---:R-:W-:Y:S05]  /*a290*/  @!P1 NANOSLEEP.SYNCS 0x989680 ;  /* 0x009896800000995d */ /* 0x004fea0003900000 */
[----:B------:R-:W2:Y:S02]  /*a2a0*/  @!P1 SYNCS.PHASECHK.TRANS64 P1, [R5+URZ+0x70], R4 ;  /* 0x00007004050095a7 */ /* 0x000ea4000802007f */
[----:B--2---:R-:W-:Y:S05]  /*a2b0*/  @!P1 BRA `(.L_x_189) ;  /* 0xfffffffc00ec9947 */ /* 0x004fea000383ffff */
[----:B------:R-:W-:Y:S05]  /*a2c0*/  BRA `(.L_x_244) ;  /* 0xffffffdc00f47947 */ /* 0x000fea000383ffff */
.L_x_195:
[----:B-1234-:R-:W-:-:S04]  /*a2d0*/  MOV R5, UR13 ;  /* 0x0000000d00057c02 */ /* 0x01efc80008000f00 */
[----:B------:R1:W2:Y:S03]  /*a2e0*/  SYNCS.PHASECHK.TRANS64.TRYWAIT P1, [R5+URZ+0x78], R4 ;  /* 0x00007804050075a7 */ /* 0x0002a6000802017f */
[----:B--2---:R-:W-:Y:S05]  /*a2f0*/  @!P1 NANOSLEEP.SYNCS 0x989680 ;  /* 0x009896800000995d */ /* 0x004fea0003900000 */
[----:B------:R-:W2:Y:S02]  /*a300*/  @!P1 SYNCS.PHASECHK.TRANS64 P1, [R5+URZ+0x78], R4 ;  /* 0x00007804050095a7 */ /* 0x000ea4000802007f */
[----:B--2---:R-:W-:Y:S05]  /*a310*/  @!P1 BRA `(.L_x_195) ;  /* 0xfffffffc00ec9947 */ /* 0x004fea000383ffff */
[----:B------:R-:W-:Y:S05]  /*a320*/  BRA `(.L_x_245) ;  /* 0xffffffe000307947 */ /* 0x000fea000383ffff */
.L_x_205:
[----:B------:R1:W1:Y:S02]  /*a330*/  SYNCS.PHASECHK.TRANS64.TRYWAIT P0, [R0+URZ+0x60], R3 ;  /* 0x00006003000075a7 */ /* 0x000264000800017f */
[----:B-1----:R-:W-:Y:S05]  /*a340*/  @!P0 NANOSLEEP.SYNCS 0x989680 ;  /* 0x009896800000895d */ /* 0x002fea0003900000 */
[----:B------:R-:W1:Y:S02]  /*a350*/  @!P0 SYNCS.PHASECHK.TRANS64 P0, [R0+URZ+0x60], R3 ;  /* 0x00006003000085a7 */ /* 0x000e64000800007f */
[----:B-1----:R-:W-:Y:S05]  /*a360*/  @!P0 BRA `(.L_x_205) ;  /* 0xfffffffc00f08947 */ /* 0x002fea000383ffff */
[----:B------:R-:W-:Y:S05]  /*a370*/  BRA `(.L_x_246) ;  /* 0xffffffe800147947 */ /* 0x000fea000383ffff */
.L_x_207:
[----:B------:R1:W1:Y:S02]  /*a380*/  SYNCS.PHASECHK.TRANS64.TRYWAIT P0, [R0+URZ+0x68], R3 ;  /* 0x00006803000075a7 */ /* 0x000264000800017f */
[----:B-1----:R-:W-:Y:S05]  /*a390*/  @!P0 NANOSLEEP.SYNCS 0x989680 ;  /* 0x009896800000895d */ /* 0x002fea0003900000 */
[----:B------:R-:W1:Y:S02]  /*a3a0*/  @!P0 SYNCS.PHASECHK.TRANS64 P0, [R0+URZ+0x68], R3 ;  /* 0x00006803000085a7 */ /* 0x000e64000800007f */
[----:B-1----:R-:W-:Y:S05]  /*a3b0*/  @!P0 BRA `(.L_x_207) ;  /* 0xfffffffc00f08947 */ /* 0x002fea000383ffff */
[----:B------:R-:W-:Y:S05]  /*a3c0*/  BRA `(.L_x_247) ;  /* 0xffffffe800107947 */ /* 0x000fea000383ffff */
.L_x_209:
[----:B------:R1:W1:Y:S02]  /*a3d0*/  SYNCS.PHASECHK.TRANS64.TRYWAIT P0, [R0+URZ+0x70], R3 ;  /* 0x00007003000075a7 */ /* 0x000264000800017f */
[----:B-1----:R-:W-:Y:S05]  /*a3e0*/  @!P0 NANOSLEEP.SYNCS 0x989680 ;  /* 0x009896800000895d */ /* 0x002fea0003900000 */
[----:B------:R-:W1:Y:S02]  /*a3f0*/  @!P0 SYNCS.PHASECHK.TRANS64 P0, [R0+URZ+0x70], R3 ;  /* 0x00007003000085a7 */ /* 0x000e64000800007f */
[----:B-1----:R-:W-:Y:S05]  /*a400*/  @!P0 BRA `(.L_x_209) ;  /* 0xfffffffc00f08947 */ /* 0x002fea000383ffff */
[----:B------:R-:W-:Y:S05]  /*a410*/  BRA `(.L_x_248) ;  /* 0xffffffe8000c7947 */ /* 0x000fea000383ffff */
.L_x_213:
[----:B------:R-:W-:Y:S01]  /*a420*/  BSSY B1, `(.L_x_249) ;  /* 0x0000006000017945 */ /* 0x000fe20003800000 */
[----:B------:R-:W-:-:S07]  /*a430*/  IMAD.MOV.U32 R15, RZ, RZ, -0x1 ;  /* 0xffffffffff0f7424 */ /* 0x000fce00078e00ff */
[----:B------:R-:W-:Y:S05]  /*a440*/  WARPSYNC.COLLECTIVE R15, `(.L_x_250) ;  /* 0x000000000f0c7348 */ /* 0x000fea0003c00000 */
[----:B------:R-:W-:Y:S02]  /*a450*/  ELECT P6, UR62, PT ;  /* 0x00000000003e782f */ /* 0x000fe400038c0000 */
[----:B------:R-:W-:Y:S01]  /*a460*/  MOV R14, UR62 ;  /* 0x0000003e000e7c02 */ /* 0x000fe20008000f00 */
[----:B------:R-:W-:Y:S10]  /*a470*/  ENDCOLLECTIVE ;  /* 0x000000000000791b */ /* 0x000ff40003800000 */
.L_x_250:
[----:B------:R-:W-:Y:S05]  /*a480*/  BSYNC B1 ;  /* 0x0000000000017941 */ /* 0x000fea0003800000 */
.L_x_249:
[----:B------:R-:W-:Y:S05]  /*a490*/  BRA `(.L_x_251) ;  /* 0xffffffe8008c7947 */ /* 0x000fea000383ffff */
.L_x_216:
[----:B--2---:R2:W3:Y:S02]  /*a4a0*/  SYNCS.PHASECHK.TRANS64.TRYWAIT P0, [R14+URZ+0x20], R7 ;  /* 0x000020070e0075a7 */ /* 0x0044e4000800017f */
[----:B---3--:R-:W-:Y:S05]  /*a4b0*/  @!P0 NANOSLEEP.SYNCS 0x989680 ;  /* 0x009896800000895d */ /* 0x008fea0003900000 */
[----:B------:R-:W3:Y:S02]  /*a4c0*/  @!P0 SYNCS.PHASECHK.TRANS64 P0, [R14+URZ+0x20], R7 ;  /* 0x000020070e0085a7 */ /* 0x000ee4000800007f */
[----:B---3--:R-:W-:Y:S05]  /*a4d0*/  @!P0 BRA `(.L_x_216) ;  /* 0xfffffffc00f08947 */ /* 0x008fea000383ffff */
[----:B------:R-:W-:Y:S05]  /*a4e0*/  BRA `(.L_x_252) ;  /* 0xffffffe800c47947 */ /* 0x000fea000383ffff */
.L_x_224:
[----:B------:R-:W-:Y:S01]  /*a4f0*/  BSSY B0, `(.L_x_253) ;  /* 0x0000006000007945 */ /* 0x000fe20003800000 */
[----:B------:R-:W-:-:S07]  /*a500*/  MOV R15, 0xffffffff ;  /* 0xffffffff000f7802 */ /* 0x000fce0000000f00 */
[----:B-1----:R-:W-:Y:S05]  /*a510*/  WARPSYNC.COLLECTIVE R15, `(.L_x_254) ;  /* 0x000000000f0c7348 */ /* 0x002fea0003c00000 */
[----:B------:R-:W-:Y:S02]  /*a520*/  ELECT P6, UR62, PT ;  /* 0x00000000003e782f */ /* 0x000fe400038c0000 */
[----:B------:R-:W-:Y:S01]  /*a530*/  MOV R14, UR62 ;  /* 0x0000003e000e7c02 */ /* 0x000fe20008000f00 */
[----:B-1----:R-:W-:Y:S10]  /*a540*/  ENDCOLLECTIVE ;  /* 0x000000000000791b */ /* 0x002ff40003800000 */
.L_x_254:
[----:B------:R-:W-:Y:S05]  /*a550*/  BSYNC B0 ;  /* 0x0000000000007941 */ /* 0x000fea0003800000 */
.L_x_253:
[----:B------:R-:W-:Y:S05]  /*a560*/  BRA `(.L_x_255) ;  /* 0xfffffff400187947 */ /* 0x000fea000383ffff */
.L_x_226:
[----:B--2---:R2:W3:Y:S02]  /*a570*/  SYNCS.PHASECHK.TRANS64.TRYWAIT P0, [R5+URZ], R2 ;  /* 0x00000002050075a7 */ /* 0x0044e4000800017f */
[----:B---3--:R-:W-:Y:S05]  /*a580*/  @!P0 NANOSLEEP.SYNCS 0x989680 ;  /* 0x009896800000895d */ /* 0x008fea0003900000 */
[----:B------:R-:W3:Y:S02]  /*a590*/  @!P0 SYNCS.PHASECHK.TRANS64 P0, [R5+URZ], R2 ;  /* 0x00000002050085a7 */ /* 0x000ee4000800007f */
[----:B---3--:R-:W-:Y:S05]  /*a5a0*/  @!P0 BRA `(.L_x_226) ;  /* 0xfffffffc00f08947 */ /* 0x008fea000383ffff */
[----:B------:R-:W-:Y:S05]  /*a5b0*/  BRA `(.L_x_256) ;  /* 0xfffffff400547947 */ /* 0x000fea000383ffff */
.L_x_227:
[----:B--2---:R2:W3:Y:S02]  /*a5c0*/  SYNCS.PHASECHK.TRANS64.TRYWAIT P0, [R7+URZ], R4 ;  /* 0x00000004070075a7 */ /* 0x0044e4000800017f */
[----:B---3--:R-:W-:Y:S05]  /*a5d0*/  @!P0 NANOSLEEP.SYNCS 0x989680 ;  /* 0x009896800000895d */ /* 0x008fea0003900000 */
[----:B------:R-:W3:Y:S02]  /*a5e0*/  @!P0 SYNCS.PHASECHK.TRANS64 P0, [R7+URZ], R4 ;  /* 0x00000004070085a7 */ /* 0x000ee4000800007f */
[----:B---3--:R-:W-:Y:S05]  /*a5f0*/  @!P0 BRA `(.L_x_227) ;  /* 0xfffffffc00f08947 */ /* 0x008fea000383ffff */
[----:B------:R-:W-:Y:S05]  /*a600*/  BRA `(.L_x_257) ;  /* 0xfffffff400647947 */ /* 0x000fea000383ffff */
.L_x_228:
[----:B--2---:R2:W3:Y:S02]  /*a610*/  SYNCS.PHASECHK.TRANS64.TRYWAIT P0, [R6+URZ], R5 ;  /* 0x00000005060075a7 */ /* 0x0044e4000800017f */
[----:B---3--:R-:W-:Y:S05]  /*a620*/  @!P0 NANOSLEEP.SYNCS 0x989680 ;  /* 0x009896800000895d */ /* 0x008fea0003900000 */
[----:B------:R-:W3:Y:S02]  /*a630*/  @!P0 SYNCS.PHASECHK.TRANS64 P0, [R6+URZ], R5 ;  /* 0x00000005060085a7 */ /* 0x000ee4000800007f */
[----:B---3--:R-:W-:Y:S05]  /*a640*/  @!P0 BRA `(.L_x_228) ;  /* 0xfffffffc00f08947 */ /* 0x008fea000383ffff */
[----:B------:R-:W-:Y:S05]  /*a650*/  BRA `(.L_x_258) ;  /* 0xfffffff4006c7947 */ /* 0x000fea000383ffff */
.L_x_259:
[----:B------:R-:W-:-:S00]  /*a660*/  BRA `(.L_x_259) ;  /* 0xfffffffc00fc7947 */ /* 0x000fc0000383ffff */
[----:B------:R-:W-:-:S00]  /*a670*/  NOP ;  /* 0x0000000000007918 */ /* 0x000fc00000000000 */
        /* <DEDUP_REMOVED lines=8> */
.L_x_260:


//--------------------- .nv.global.init           --------------------------
	.section	.nv.global.init,"aw",@progbits
.nv.global.init:
	.type		$str$22,@object
	.size		$str$22,($str$26 - $str$22)
$str$22:
        /*0000*/ 	.byte	0x6b, 0x5f, 0x74, 0x69, 0x6c, 0x65, 0x5f, 0x63, 0x6f, 0x75, 0x6e, 0x74, 0x20, 0x3e, 0x3d, 0x20
        /*0010*/ 	.byte	0x31, 0x00
	.type		$str$26,@object
	.size		$str$26,($str$27 - $str$26)
$str$26:
        /*0012*/ 	.byte	0x28, 0x61, 0x64, 0x64, 0x72, 0x65, 0x73, 0x73, 0x20, 0x26, 0x20, 0x6d, 0x61, 0x73, 0x6b, 0x29
        /*0022*/ 	.byte	0x20, 0x3d, 0x3d, 0x20, 0x30, 0x00
	.type		$str$27,@object
	.size		$str$27,($str$23 - $str$27)
$str$27:
        /*0028*/ 	.byte	0x2f, 0x74, 0x6d, 0x70, 0x2f, 0x63, 0x75, 0x74, 0x6c, 0x61, 0x73, 0x73, 0x5f, 0x73, 0x77, 0x65
        /*0038*/ 	.byte	0x65, 0x70, 0x5f, 0x73, 0x72, 0x63, 0x2f, 0x69, 0x6e, 0x63, 0x6c, 0x75, 0x64, 0x65, 0x2f, 0x63
        /*0048*/ 	.byte	0x75, 0x74, 0x65, 0x2f, 0x70, 0x6f, 0x69, 0x6e, 0x74, 0x65, 0x72, 0x5f, 0x66, 0x6c, 0x61, 0x67
        /*0058*/ 	.byte	0x67, 0x65, 0x64, 0x2e, 0x68, 0x70, 0x70, 0x00
	.type		$str$23,@object
	.size		$str$23,(__unnamed_2 - $str$23)
$str$23:
        /*0060*/ 	.byte	0x2f, 0x74, 0x6d, 0x70, 0x2f, 0x63, 0x75, 0x74, 0x6c, 0x61, 0x73, 0x73, 0x5f, 0x73, 0x77, 0x65
        /*0070*/ 	.byte	0x65, 0x70, 0x5f, 0x73, 0x72, 0x63, 0x2f, 0x69, 0x6e, 0x63, 0x6c, 0x75, 0x64, 0x65, 0x2f, 0x63
        /*0080*/ 	.byte	0x75, 0x74, 0x6c, 0x61, 0x73, 0x73, 0x2f, 0x67, 0x65, 0x6d, 0x6d, 0x2f, 0x63, 0x6f, 0x6c, 0x6c
        /*0090*/ 	.byte	0x65, 0x63, 0x74, 0x69, 0x76, 0x65, 0x2f, 0x73, 0x6d, 0x39, 0x30, 0x5f, 0x6d, 0x6d, 0x61, 0x5f
        /*00a0*/ 	.byte	0x74, 0x6d, 0x61, 0x5f, 0x67, 0x6d, 0x6d, 0x61, 0x5f, 0x73, 0x73, 0x5f, 0x77, 0x61, 0x72, 0x70
        /*00b0*/ 	.byte	0x73, 0x70, 0x65, 0x63, 0x69, 0x61, 0x6c, 0x69, 0x7a, 0x65, 0x64, 0x2e, 0x68, 0x70, 0x70, 0x00
	.type		__unnamed_2,@object
	.size		__unnamed_2,(__unnamed_1 - __unnamed_2)
__unnamed_2:
        /*00c0*/ 	.byte	0x61, 0x75, 0x74, 0x6f, 0x20, 0x63, 0x75, 0x74, 0x65, 0x3a, 0x3a, 0x61, 0x73, 0x5f, 0x70, 0x6f
        /* <DEDUP_REMOVED lines=27> */
        /*0280*/ 	.byte	0x36, 0x3e, 0x3e, 0x3e, 0x3e, 0x3e, 0x5d, 0x00
	.type		__unnamed_1,@object
	.size		__unnamed_1,(.L_0 - __unnamed_1)
__unnamed_1:
        /* <DEDUP_REMOVED lines=181> */
        /*0dd8*/ 	.byte	0x6e, 0x74, 0x69, 0x74, 0x79, 0x5d, 0x00
.L_0:


//--------------------- .nv.shared._ZN7cutlass13device_kernelINS_4gemm6kernel13GemmUniversalIN4cute5tupleIJiiiiEEENS1_10collective13CollectiveMmaINS1_34MainloopSm90TmaGmmaWarpSpecializedILi4ENS5_IJNS4_1CILi2EEENSA_ILi1EEESC_EEENS1_35KernelTmaWarpSpecializedCooperativeEEENS5_IJNSA_ILi256EEENSA_ILi128EEENSA_ILi64EEEEEENS_6half_tENS5_IJlSC_lEEESK_SL_NS4_8TiledMMAINS4_8MMA_AtomIJNS4_4SM904GMMA26MMA_64x128x16_F32F16F16_SSILNSP_5MajorE0ELSR_0ELNSP_7ScaleInE1ELSS_1EEEEEENS4_6LayoutISD_NS5_IJSC_NSA_ILi0EEESW_EEEEENS5_IJNS4_10UnderscoreESZ_SZ_EEEEENS4_13SM90_TMA_LOADENS4_14ComposedLayoutINS4_7SwizzleILi3ELi4ELi3EEENS4_18smem_ptr_flag_bitsILi16EEENSV_INS5_IJNSA_ILi8EEESI_EEENS5_IJSI_SC_EEEEEEEvNS4_8identityENS4_23SM90_TMA_LOAD_MULTICASTES1C_vS1D_EENS_8epilogue10collective18CollectiveEpilogueINS1G_22Sm90TmaWarpSpecializedILi4ELi2ELi16ELb1ELb0EEEJSJ_NS5_IJSH_NSA_ILi32EEEEEESK_SL_SK_SL_NS1G_6fusion15FusionCallbacksIS1K_NS1N_17LinearCombinationISK_fSK_fLNS_15FloatRoundStyleE2EEESJ_S1M_JEEES12_NS13_INS14_ILi2ELi4ELi3EEES17_NSV_INS5_IJS18_S1L_EEENS5_IJS1L_SC_EEEEEEENS4_17SM75_U32x4_LDSM_NENS4_14SM90_TMA_STOREES1X_NS4_17SM90_U32x4_STSM_NENS4_9Copy_AtomIJS20_SK_EEEvEEEvvEEEEvNT_6ParamsE --------------------------
	.section	.nv.shared._ZN7cutlass13device_kernelINS_4gemm6kernel13GemmUniversalIN4cute5tupleIJiiiiEEENS1_10collective13CollectiveMmaINS1_34MainloopSm90TmaGmmaWarpSpecializedILi4ENS5_IJNS4_1CILi2EEENSA_ILi1EEESC_EEENS1_35KernelTmaWarpSpecializedCooperativeEEENS5_IJNSA_ILi256EEENSA_ILi128EEENSA_ILi64EEEEEENS_6half_tENS5_IJlSC_lEEESK_SL_NS4_8TiledMMAINS4_8MMA_AtomIJNS4_4SM904GMMA26MMA_64x128x16_F32F16F16_SSILNSP_5MajorE0ELSR_0ELNSP_7ScaleInE1ELSS_1EEEEEENS4_6LayoutISD_NS5_IJSC_NSA_ILi0EEESW_EEEEENS5_IJNS4_10UnderscoreESZ_SZ_EEEEENS4_13SM90_TMA_LOADENS4_14ComposedLayoutINS4_7SwizzleILi3ELi4ELi3EEENS4_18smem_ptr_flag_bitsILi16EEENSV_INS5_IJNSA_ILi8EEESI_EEENS5_IJSI_SC_EEEEEEEvNS4_8identityENS4_23SM90_TMA_LOAD_MULTICASTES1C_vS1D_EENS_8epilogue10collective18CollectiveEpilogueINS1G_22Sm90TmaWarpSpecializedILi4ELi2ELi16ELb1ELb0EEEJSJ_NS5_IJSH_NSA_ILi32EEEEEESK_SL_SK_SL_NS1G_6fusion15FusionCallbacksIS1K_NS1N_17LinearCombinationISK_fSK_fLNS_15FloatRoundStyleE2EEESJ_S1M_JEEES12_NS13_INS14_ILi2ELi4ELi3EEES17_NSV_INS5_IJS18_S1L_EEENS5_IJS1L_SC_EEEEEEENS4_17SM75_U32x4_LDSM_NENS4_14SM90_TMA_STOREES1X_NS4_17SM90_U32x4_STSM_NENS4_9Copy_AtomIJS20_SK_EEEvEEEvvEEEEvNT_6ParamsE,"aw",@nobits
	.sectionflags	@""
	.align	16
	.zero		1024


//--------------------- .nv.shared.reserved.0     --------------------------
	.section	.nv.shared.reserved.0,"aw",@nobits
	.weak		__nv_reservedSMEM_offset_0_alias
	.size		__nv_reservedSMEM_offset_0_alias, 0, 0
	.other		__nv_reservedSMEM_offset_0_alias,@"STO_CUDA_RESERVED_SHARED STV_DEFAULT"
__nv_reservedSMEM_offset_0_alias:
	.zero		0


//--------------------- .nv.global                --------------------------
	.section	.nv.global,"aw",@nobits
.nv.global:
	.type		_ZN39_INTERNAL_6ede1516_4_k_cu_f7ebc218_27354cute1_E,@object
	.size		_ZN39_INTERNAL_6ede1516_4_k_cu_f7ebc218_27354cute1_E,(_ZN39_INTERNAL_6ede1516_4_k_cu_f7ebc218_27354cuda3std3__45__cpo6cbeginE - _ZN39_INTERNAL_6ede1516_4_k_cu_f7ebc218_27354cute1_E)
_ZN39_INTERNAL_6ede1516_4_k_cu_f7ebc218_27354cute1_E:
	.zero		1
	.type		_ZN39_INTERNAL_6ede1516_4_k_cu_f7ebc218_27354cuda3std3__45__cpo6cbeginE,@object
	.size		_ZN39_INTERNAL_6ede1516_4_k_cu_f7ebc218_27354cuda3std3__45__cpo6cbeginE,(_ZN39_INTERNAL_6ede1516_4_k_cu_f7ebc218_27354cuda3std3__48in_placeE - _ZN39_INTERNAL_6ede1516_4_k_cu_f7ebc218_27354cuda3std3__45__cpo6cbeginE)
_ZN39_INTERNAL_6ede1516_4_k_cu_f7ebc218_27354cuda3std3__45__cpo6cbeginE:
	.zero		1
	.type		_ZN39_INTERNAL_6ede1516_4_k_cu_f7ebc218_27354cuda3std3__48in_placeE,@object
	.size		_ZN39_INTERNAL_6ede1516_4_k_cu_f7ebc218_27354cuda3std3__48in_placeE,(_ZN39_INTERNAL_6ede1516_4_k_cu_f7ebc218_27354cuda3std6ranges3__45__cpo9iter_moveE - _ZN39_INTERNAL_6ede1516_4_k_cu_f7ebc218_27354cuda3std3__48in_placeE)
_ZN39_INTERNAL_6ede1516_4_k_cu_f7ebc218_27354cuda3std3__48in_placeE:
	.zero		1
	.type		_ZN39_INTERNAL_6ede1516_4_k_cu_f7ebc218_27354cuda3std6ranges3__45__cpo9iter_moveE,@object
	.size		_ZN39_INTERNAL_6ede1516_4_k_cu_f7ebc218_27354cuda3std6ranges3__45__cpo9iter_moveE,(_ZN39_INTERNAL_6ede1516_4_k_cu_f7ebc218_27354cuda3std3__45__cpo5beginE - _ZN39_INTERNAL_6ede1516_4_k_cu_f7ebc218_27354cuda3std6ranges3__45__cpo9iter_moveE)
_ZN39_INTERNAL_6ede1516_4_k_cu_f7ebc218_27354cuda3std6ranges3__45__cpo9iter_moveE:
	.zero		1
	.type		_ZN39_INTERNAL_6ede1516_4_k_cu_f7ebc218_27354cuda3std3__45__cpo5beginE,@object
	.size		_ZN39_INTERNAL_6ede1516_4_k_cu_f7ebc218_27354cuda3std3__45__cpo5beginE,(_ZN39_INTERNAL_6ede1516_4_k_cu_f7ebc218_27354cuda3std3__441_GLOBAL__N__6ede1516_4_k_cu_f7ebc218_27356ignoreE - _ZN39_INTERNAL_6ede1516_4_k_cu_f7ebc218_27354cuda3std3__45__cpo5beginE)
_ZN39_INTERNAL_6ede1516_4_k_cu_f7ebc218_27354cuda3std3__45__cpo5beginE:
	.zero		1
	.type		_ZN39_INTERNAL_6ede1516_4_k_cu_f7ebc218_27354cuda3std3__441_GLOBAL__N__6ede1516_4_k_cu_f7ebc218_27356ignoreE,@object
	.size		_ZN39_INTERNAL_6ede1516_4_k_cu_f7ebc218_27354cuda3std3__441_GLOBAL__N__6ede1516_4_k_cu_f7ebc218_27356ignoreE,(_ZN39_INTERNAL_6ede1516_4_k_cu_f7ebc218_27354cute7productE - _ZN39_INTERNAL_6ede1516_4_k_cu_f7ebc218_27354cuda3std3__441_GLOBAL__N__6ede1516_4_k_cu_f7ebc218_27356ignoreE)
_ZN39_INTERNAL_6ede1516_4_k_cu_f7ebc218_27354cuda3std3__441_GLOBAL__N__6ede1516_4_k_cu_f7ebc218_27356ignoreE:
	.zero		1
	.type		_ZN39_INTERNAL_6ede1516_4_k_cu_f7ebc218_27354cute7productE,@object
	.size		_ZN39_INTERNAL_6ede1516_4_k_cu_f7ebc218_27354cute7productE,(_ZN39_INTERNAL_6ede1516_4_k_cu_f7ebc218_27354cuda3std3__45__cpo3endE - _ZN39_INTERNAL_6ede1516_4_k_cu_f7ebc218_27354cute7productE)
_ZN39_INTERNAL_6ede1516_4_k_cu_f7ebc218_27354cute7productE:
	.zero		1
	.type		_ZN39_INTERNAL_6ede1516_4_k_cu_f7ebc218_27354cuda3std3__45__cpo3endE,@object
	.size		_ZN39_INTERNAL_6ede1516_4_k_cu_f7ebc218_27354cuda3std3__45__cpo3endE,(_ZN39_INTERNAL_6ede1516_4_k_cu_f7ebc218_27354cuda3std3__419piecewise_constructE - _ZN39_INTERNAL_6ede1516_4_k_cu_f7ebc218_27354cuda3std3__45__cpo3endE)
_ZN39_INTERNAL_6ede1516_4_k_cu_f7ebc218_27354cuda3std3__45__cpo3endE:
	.zero		1
	.type		_ZN39_INTERNAL_6ede1516_4_k_cu_f7ebc218_27354cuda3std3__419piecewise_constructE,@object
	.size		_ZN39_INTERNAL_6ede1516_4_k_cu_f7ebc218_27354cuda3std3__419piecewise_constructE,(_ZN39_INTERNAL_6ede1516_4_k_cu_f7ebc218_27354cuda3std3__45__cpo4cendE - _ZN39_INTERNAL_6ede1516_4_k_cu_f7ebc218_27354cuda3std3__419piecewise_constructE)
_ZN39_INTERNAL_6ede1516_4_k_cu_f7ebc218_27354cuda3std3__419piecewise_constructE:
	.zero		1
	.type		_ZN39_INTERNAL_6ede1516_4_k_cu_f7ebc218_27354cuda3std3__45__cpo4cendE,@object
	.size		_ZN39_INTERNAL_6ede1516_4_k_cu_f7ebc218_27354cuda3std3__45__cpo4cendE,(_ZN39_INTERNAL_6ede1516_4_k_cu_f7ebc218_27354cuda3std6ranges3__45__cpo4swapE - _ZN39_INTERNAL_6ede1516_4_k_cu_f7ebc218_27354cuda3std3__45__cpo4cendE)
_ZN39_INTERNAL_6ede1516_4_k_cu_f7ebc218_27354cuda3std3__45__cpo4cendE:
	.zero		1
	.type		_ZN39_INTERNAL_6ede1516_4_k_cu_f7ebc218_27354cuda3std6ranges3__45__cpo4swapE,@object
	.size		_ZN39_INTERNAL_6ede1516_4_k_cu_f7ebc218_27354cuda3std6ranges3__45__cpo4swapE,(.L_9 - _ZN39_INTERNAL_6ede1516_4_k_cu_f7ebc218_27354cuda3std6ranges3__45__cpo4swapE)
_ZN39_INTERNAL_6ede1516_4_k_cu_f7ebc218_27354cuda3std6ranges3__45__cpo4swapE:
	.zero		1
.L_9:


//--------------------- .nv.constant0._ZN7cutlass13device_kernelINS_4gemm6kernel13GemmUniversalIN4cute5tupleIJiiiiEEENS1_10collective13CollectiveMmaINS1_34MainloopSm90TmaGmmaWarpSpecializedILi4ENS5_IJNS4_1CILi2EEENSA_ILi1EEESC_EEENS1_35KernelTmaWarpSpecializedCooperativeEEENS5_IJNSA_ILi256EEENSA_ILi128EEENSA_ILi64EEEEEENS_6half_tENS5_IJlSC_lEEESK_SL_NS4_8TiledMMAINS4_8MMA_AtomIJNS4_4SM904GMMA26MMA_64x128x16_F32F16F16_SSILNSP_5MajorE0ELSR_0ELNSP_7ScaleInE1ELSS_1EEEEEENS4_6LayoutISD_NS5_IJSC_NSA_ILi0EEESW_EEEEENS5_IJNS4_10UnderscoreESZ_SZ_EEEEENS4_13SM90_TMA_LOADENS4_14ComposedLayoutINS4_7SwizzleILi3ELi4ELi3EEENS4_18smem_ptr_flag_bitsILi16EEENSV_INS5_IJNSA_ILi8EEESI_EEENS5_IJSI_SC_EEEEEEEvNS4_8identityENS4_23SM90_TMA_LOAD_MULTICASTES1C_vS1D_EENS_8epilogue10collective18CollectiveEpilogueINS1G_22Sm90TmaWarpSpecializedILi4ELi2ELi16ELb1ELb0EEEJSJ_NS5_IJSH_NSA_ILi32EEEEEESK_SL_SK_SL_NS1G_6fusion15FusionCallbacksIS1K_NS1N_17LinearCombinationISK_fSK_fLNS_15FloatRoundStyleE2EEESJ_S1M_JEEES12_NS13_INS14_ILi2ELi4ELi3EEES17_NSV_INS5_IJS18_S1L_EEENS5_IJS1L_SC_EEEEEEENS4_17SM75_U32x4_LDSM_NENS4_14SM90_TMA_STOREES1X_NS4_17SM90_U32x4_STSM_NENS4_9Copy_AtomIJS20_SK_EEEvEEEvvEEEEvNT_6ParamsE --------------------------
	.section	.nv.constant0._ZN7cutlass13device_kernelINS_4gemm6kernel13GemmUniversalIN4cute5tupleIJiiiiEEENS1_10collective13CollectiveMmaINS1_34MainloopSm90TmaGmmaWarpSpecializedILi4ENS5_IJNS4_1CILi2EEENSA_ILi1EEESC_EEENS1_35KernelTmaWarpSpecializedCooperativeEEENS5_IJNSA_ILi256EEENSA_ILi128EEENSA_ILi64EEEEEENS_6half_tENS5_IJlSC_lEEESK_SL_NS4_8TiledMMAINS4_8MMA_AtomIJNS4_4SM904GMMA26MMA_64x128x16_F32F16F16_SSILNSP_5MajorE0ELSR_0ELNSP_7ScaleInE1ELSS_1EEEEEENS4_6LayoutISD_NS5_IJSC_NSA_ILi0EEESW_EEEEENS5_IJNS4_10UnderscoreESZ_SZ_EEEEENS4_13SM90_TMA_LOADENS4_14ComposedLayoutINS4_7SwizzleILi3ELi4ELi3EEENS4_18smem_ptr_flag_bitsILi16EEENSV_INS5_IJNSA_ILi8EEESI_EEENS5_IJSI_SC_EEEEEEEvNS4_8identityENS4_23SM90_TMA_LOAD_MULTICASTES1C_vS1D_EENS_8epilogue10collective18CollectiveEpilogueINS1G_22Sm90TmaWarpSpecializedILi4ELi2ELi16ELb1ELb0EEEJSJ_NS5_IJSH_NSA_ILi32EEEEEESK_SL_SK_SL_NS1G_6fusion15FusionCallbacksIS1K_NS1N_17LinearCombinationISK_fSK_fLNS_15FloatRoundStyleE2EEESJ_S1M_JEEES12_NS13_INS14_ILi2ELi4ELi3EEES17_NSV_INS5_IJS18_S1L_EEENS5_IJS1L_SC_EEEEEEENS4_17SM75_U32x4_LDSM_NENS4_14SM90_TMA_STOREES1X_NS4_17SM90_U32x4_STSM_NENS4_9Copy_AtomIJS20_SK_EEEvEEEvvEEEEvNT_6ParamsE,"a",@progbits
	.sectionflags	@""
	.align	4
.nv.constant0._ZN7cutlass13device_kernelINS_4gemm6kernel13GemmUniversalIN4cute5tupleIJiiiiEEENS1_10collective13CollectiveMmaINS1_34MainloopSm90TmaGmmaWarpSpecializedILi4ENS5_IJNS4_1CILi2EEENSA_ILi1EEESC_EEENS1_35KernelTmaWarpSpecializedCooperativeEEENS5_IJNSA_ILi256EEENSA_ILi128EEENSA_ILi64EEEEEENS_6half_tENS5_IJlSC_lEEESK_SL_NS4_8TiledMMAINS4_8MMA_AtomIJNS4_4SM904GMMA26MMA_64x128x16_F32F16F16_SSILNSP_5MajorE0ELSR_0ELNSP_7ScaleInE1ELSS_1EEEEEENS4_6LayoutISD_NS5_IJSC_NSA_ILi0EEESW_EEEEENS5_IJNS4_10UnderscoreESZ_SZ_EEEEENS4_13SM90_TMA_LOADENS4_14ComposedLayoutINS4_7SwizzleILi3ELi4ELi3EEENS4_18smem_ptr_flag_bitsILi16EEENSV_INS5_IJNSA_ILi8EEESI_EEENS5_IJSI_SC_EEEEEEEvNS4_8identityENS4_23SM90_TMA_LOAD_MULTICASTES1C_vS1D_EENS_8epilogue10collective18CollectiveEpilogueINS1G_22Sm90TmaWarpSpecializedILi4ELi2ELi16ELb1ELb0EEEJSJ_NS5_IJSH_NSA_ILi32EEEEEESK_SL_SK_SL_NS1G_6fusion15FusionCallbacksIS1K_NS1N_17LinearCombinationISK_fSK_fLNS_15FloatRoundStyleE2EEESJ_S1M_JEEES12_NS13_INS14_ILi2ELi4ELi3EEES17_NSV_INS5_IJS18_S1L_EEENS5_IJS1L_SC_EEEEEEENS4_17SM75_U32x4_LDSM_NENS4_14SM90_TMA_STOREES1X_NS4_17SM90_U32x4_STSM_NENS4_9Copy_AtomIJS20_SK_EEEvEEEvvEEEEvNT_6ParamsE:
	.zero		2432


//--------------------- SYMBOLS --------------------------

	.type		.nv.reservedSmem.offset0,@object
	.size		.nv.reservedSmem.offset0,0x4
	.type		__assertfail,@function
